	.target	sm_90a

	.elftype	@"ET_EXEC"


//--------------------- .note.nv.tkinfo           --------------------------
	.section	.note.nv.tkinfo,"",@"SHT_NOTE"
	.sectionflags	@"SHF_NOTE_NV_TKINFO"
	.tkinfo
        /*0018*/ 	.word	0x00000002
        /*0030*/ 	.string	""
        /*0030*/ 	.string	"ptxas"
        /*0030*/ 	.string	"Cuda compilation tools, release 13.0, V13.0.88"
        /*0030*/ 	.string	"Build cuda_13.0.r13.0/compiler.36424714_0"
        /*0030*/ 	.string	"-arch sm_90a -m 64 "



//--------------------- .note.nv.cuinfo           --------------------------
	.section	.note.nv.cuinfo,"",@"SHT_NOTE"
	.sectionflags	@"SHF_NOTE_NV_CUINFO"
        /*0018*/ 	.short	0x0002
        /*001a*/ 	.short	0x005a
        /*001c*/ 	.short	0x0082
	.zero		2


//--------------------- .nv.info                  --------------------------
	.section	.nv.info,"",@"SHT_CUDA_INFO"
	.align	4


	//----- nvinfo : EIATTR_REGCOUNT
	.align		4
        /*0000*/ 	.byte	0x04, 0x2f
        /*0002*/ 	.short	(.L_15 - .L_14)
	.align		4
.L_14:
        /*0004*/ 	.word	index@(_ZN7cutlass13device_kernelINS_4gemm6kernel13GemmUniversalIN4cute5tupleIJiiiiEEENS1_10collective13CollectiveMmaINS1_34MainloopSm90TmaGmmaWarpSpecializedILi3ENS5_IJNS4_1CILi1EEESB_SB_EEENS1_35KernelTmaWarpSpecializedCooperativeEEENS5_IJNSA_ILi128EEESF_SF_EEENS_10tfloat32_tENS5_IJlSB_lEEESH_SI_NS4_8TiledMMAINS4_8MMA_AtomIJNS4_4SM904GMMA30MMA_64x128x8_F32TF32TF32_SS_TNILNSM_7ScaleInE1ELSO_1EEEEEENS4_6LayoutINS5_IJNSA_ILi2EEESB_SB_EEENS5_IJSB_NSA_ILi0EEESU_EEEEENS5_IJNS4_10UnderscoreESX_SX_EEEEENS4_13SM90_TMA_LOADENS4_14ComposedLayoutINS4_7SwizzleILi3ELi4ELi3EEENS4_18smem_ptr_flag_bitsILi32EEENSR_INS5_IJNSA_ILi8EEENSA_ILi32EEEEEENS5_IJS17_SB_EEEEEEEvNS4_8identityES10_S1B_vS1C_EENS_8epilogue10collective6detail29Sm90TmaWarpSpecializedAdapterINS1F_15DefaultEpilogueISH_SI_SI_NS1E_6thread17LinearCombinationISH_Li1EffLNS1J_9ScaleType4KindE0ELNS_15FloatRoundStyleE2ESH_EENS1_15EpilogueDefaultEEEEEvvEEEEvNT_6ParamsE)
        /*0008*/ 	.word	0x000000a8


	//----- nvinfo : EIATTR_FRAME_SIZE
	.align		4
.L_15:
        /*000c*/ 	.byte	0x04, 0x11
        /*000e*/ 	.short	(.L_17 - .L_16)
	.align		4
.L_16:
        /*0010*/ 	.word	index@(_ZN7cutlass13device_kernelINS_4gemm6kernel13GemmUniversalIN4cute5tupleIJiiiiEEENS1_10collective13CollectiveMmaINS1_34MainloopSm90TmaGmmaWarpSpecializedILi3ENS5_IJNS4_1CILi1EEESB_SB_EEENS1_35KernelTmaWarpSpecializedCooperativeEEENS5_IJNSA_ILi128EEESF_SF_EEENS_10tfloat32_tENS5_IJlSB_lEEESH_SI_NS4_8TiledMMAINS4_8MMA_AtomIJNS4_4SM904GMMA30MMA_64x128x8_F32TF32TF32_SS_TNILNSM_7ScaleInE1ELSO_1EEEEEENS4_6LayoutINS5_IJNSA_ILi2EEESB_SB_EEENS5_IJSB_NSA_ILi0EEESU_EEEEENS5_IJNS4_10UnderscoreESX_SX_EEEEENS4_13SM90_TMA_LOADENS4_14ComposedLayoutINS4_7SwizzleILi3ELi4ELi3EEENS4_18smem_ptr_flag_bitsILi32EEENSR_INS5_IJNSA_ILi8EEENSA_ILi32EEEEEENS5_IJS17_SB_EEEEEEEvNS4_8identityES10_S1B_vS1C_EENS_8epilogue10collective6detail29Sm90TmaWarpSpecializedAdapterINS1F_15DefaultEpilogueISH_SI_SI_NS1E_6thread17LinearCombinationISH_Li1EffLNS1J_9ScaleType4KindE0ELNS_15FloatRoundStyleE2ESH_EENS1_15EpilogueDefaultEEEEEvvEEEEvNT_6ParamsE)
        /*0014*/ 	.word	0x00000000


	//----- nvinfo : EIATTR_MIN_STACK_SIZE
	.align		4
.L_17:
        /*0018*/ 	.byte	0x04, 0x12
        /*001a*/ 	.short	(.L_19 - .L_18)
	.align		4
.L_18:
        /*001c*/ 	.word	index@(_ZN7cutlass13device_kernelINS_4gemm6kernel13GemmUniversalIN4cute5tupleIJiiiiEEENS1_10collective13CollectiveMmaINS1_34MainloopSm90TmaGmmaWarpSpecializedILi3ENS5_IJNS4_1CILi1EEESB_SB_EEENS1_35KernelTmaWarpSpecializedCooperativeEEENS5_IJNSA_ILi128EEESF_SF_EEENS_10tfloat32_tENS5_IJlSB_lEEESH_SI_NS4_8TiledMMAINS4_8MMA_AtomIJNS4_4SM904GMMA30MMA_64x128x8_F32TF32TF32_SS_TNILNSM_7ScaleInE1ELSO_1EEEEEENS4_6LayoutINS5_IJNSA_ILi2EEESB_SB_EEENS5_IJSB_NSA_ILi0EEESU_EEEEENS5_IJNS4_10UnderscoreESX_SX_EEEEENS4_13SM90_TMA_LOADENS4_14ComposedLayoutINS4_7SwizzleILi3ELi4ELi3EEENS4_18smem_ptr_flag_bitsILi32EEENSR_INS5_IJNSA_ILi8EEENSA_ILi32EEEEEENS5_IJS17_SB_EEEEEEEvNS4_8identityES10_S1B_vS1C_EENS_8epilogue10collective6detail29Sm90TmaWarpSpecializedAdapterINS1F_15DefaultEpilogueISH_SI_SI_NS1E_6thread17LinearCombinationISH_Li1EffLNS1J_9ScaleType4KindE0ELNS_15FloatRoundStyleE2ESH_EENS1_15EpilogueDefaultEEEEEvvEEEEvNT_6ParamsE)
        /*0020*/ 	.word	0x00000000
.L_19:


//--------------------- .nv.compat                --------------------------
	.section	.nv.compat,"",@"SHT_CUDA_COMPAT_INFO"
	.align	4
        /*0000*/ 	.byte	0x02, 0x09, 0x01, 0x00, 0x02, 0x02, 0x04, 0x00, 0x02, 0x05, 0x05, 0x00, 0x03, 0x07, 0x01, 0x01
        /*0010*/ 	.byte	0x02, 0x03, 0x01, 0x00, 0x02, 0x06, 0x01, 0x00, 0x04, 0x0b, 0x08, 0x00, 0x00, 0x00, 0x00, 0x00
        /*0020*/ 	.byte	0x00, 0x00, 0x00, 0x00


//--------------------- .nv.info._ZN7cutlass13device_kernelINS_4gemm6kernel13GemmUniversalIN4cute5tupleIJiiiiEEENS1_10collective13CollectiveMmaINS1_34MainloopSm90TmaGmmaWarpSpecializedILi3ENS5_IJNS4_1CILi1EEESB_SB_EEENS1_35KernelTmaWarpSpecializedCooperativeEEENS5_IJNSA_ILi128EEESF_SF_EEENS_10tfloat32_tENS5_IJlSB_lEEESH_SI_NS4_8TiledMMAINS4_8MMA_AtomIJNS4_4SM904GMMA30MMA_64x128x8_F32TF32TF32_SS_TNILNSM_7ScaleInE1ELSO_1EEEEEENS4_6LayoutINS5_IJNSA_ILi2EEESB_SB_EEENS5_IJSB_NSA_ILi0EEESU_EEEEENS5_IJNS4_10UnderscoreESX_SX_EEEEENS4_13SM90_TMA_LOADENS4_14ComposedLayoutINS4_7SwizzleILi3ELi4ELi3EEENS4_18smem_ptr_flag_bitsILi32EEENSR_INS5_IJNSA_ILi8EEENSA_ILi32EEEEEENS5_IJS17_SB_EEEEEEEvNS4_8identityES10_S1B_vS1C_EENS_8epilogue10collective6detail29Sm90TmaWarpSpecializedAdapterINS1F_15DefaultEpilogueISH_SI_SI_NS1E_6thread17LinearCombinationISH_Li1EffLNS1J_9ScaleType4KindE0ELNS_15FloatRoundStyleE2ESH_EENS1_15EpilogueDefaultEEEEEvvEEEEvNT_6ParamsE --------------------------
	.section	.nv.info._ZN7cutlass13device_kernelINS_4gemm6kernel13GemmUniversalIN4cute5tupleIJiiiiEEENS1_10collective13CollectiveMmaINS1_34MainloopSm90TmaGmmaWarpSpecializedILi3ENS5_IJNS4_1CILi1EEESB_SB_EEENS1_35KernelTmaWarpSpecializedCooperativeEEENS5_IJNSA_ILi128EEESF_SF_EEENS_10tfloat32_tENS5_IJlSB_lEEESH_SI_NS4_8TiledMMAINS4_8MMA_AtomIJNS4_4SM904GMMA30MMA_64x128x8_F32TF32TF32_SS_TNILNSM_7ScaleInE1ELSO_1EEEEEENS4_6LayoutINS5_IJNSA_ILi2EEESB_SB_EEENS5_IJSB_NSA_ILi0EEESU_EEEEENS5_IJNS4_10UnderscoreESX_SX_EEEEENS4_13SM90_TMA_LOADENS4_14ComposedLayoutINS4_7SwizzleILi3ELi4ELi3EEENS4_18smem_ptr_flag_bitsILi32EEENSR_INS5_IJNSA_ILi8EEENSA_ILi32EEEEEENS5_IJS17_SB_EEEEEEEvNS4_8identityES10_S1B_vS1C_EENS_8epilogue10collective6detail29Sm90TmaWarpSpecializedAdapterINS1F_15DefaultEpilogueISH_SI_SI_NS1E_6thread17LinearCombinationISH_Li1EffLNS1J_9ScaleType4KindE0ELNS_15FloatRoundStyleE2ESH_EENS1_15EpilogueDefaultEEEEEvvEEEEvNT_6ParamsE,"",@"SHT_CUDA_INFO"
	.sectionflags	@""
	.align	4


	//----- nvinfo : EIATTR_CUDA_API_VERSION
	.align		4
        /*0000*/ 	.byte	0x04, 0x37
        /*0002*/ 	.short	(.L_21 - .L_20)
.L_20:
        /*0004*/ 	.word	0x00000082


	//----- nvinfo : EIATTR_KPARAM_INFO
	.align		4
.L_21:
        /*0008*/ 	.byte	0x04, 0x17
        /*000a*/ 	.short	(.L_23 - .L_22)
.L_22:
        /*000c*/ 	.word	0x00000000
        /*0010*/ 	.short	0x0000
        /*0012*/ 	.short	0x0070
        /*0014*/ 	.byte	0x00, 0xf0, 0x01, 0x10


	//----- nvinfo : EIATTR_SPARSE_MMA_MASK
	.align		4
.L_23:
        /*0018*/ 	.byte	0x03, 0x50
        /*001a*/ 	.short	0x0000


	//----- nvinfo : EIATTR_MAXREG_COUNT
	.align		4
        /*001c*/ 	.byte	0x03, 0x1b
        /*001e*/ 	.short	0x00a8


	//----- nvinfo : EIATTR_NUM_BARRIERS
	.align		4
        /*0020*/ 	.byte	0x02, 0x4c
        /*0022*/ 	.byte	0x01
	.zero		1


	//----- nvinfo : EIATTR_EXTERNS
	.align		4
        /*0024*/ 	.byte	0x04, 0x0f
        /*0026*/ 	.short	(.L_25 - .L_24)


	//   ....[0]....
	.align		4
.L_24:
        /*0028*/ 	.word	index@(__assertfail)


	//----- nvinfo : EIATTR_MERCURY_ISA_VERSION
	.align		4
.L_25:
        /*002c*/ 	.byte	0x03, 0x5f
        /*002e*/ 	.short	0x0101


	//----- nvinfo : EIATTR_INT_WARP_WIDE_INSTR_OFFSETS
	.align		4
        /*0030*/ 	.byte	0x04, 0x31
        /*0032*/ 	.short	(.L_27 - .L_26)


	//   ....[0]....
.L_26:
        /*0034*/ 	.word	0x000003d0


	//   ....[1]....
        /*0038*/ 	.word	0x000003e0


	//   ....[2]....
        /*003c*/ 	.word	0x000004a0


	//----- nvinfo : EIATTR_COOP_GROUP_MASK_REGIDS
	.align		4
.L_27:
        /*0040*/ 	.byte	0x04, 0x29
        /*0042*/ 	.short	(.L_29 - .L_28)


	//   ....[0]....
.L_28:
        /*0044*/ 	.word	0xffffffff


	//   ....[1]....
        /*0048*/ 	.word	0xffffffff


	//   ....[2]....
        /*004c*/ 	.word	0xffffffff


	//   ....[3]....
        /*0050*/ 	.word	0xffffffff


	//   ....[4]....
        /*0054*/ 	.word	0xffffffff


	//----- nvinfo : EIATTR_COOP_GROUP_INSTR_OFFSETS
	.align		4
.L_29:
        /*0058*/ 	.byte	0x04, 0x28
        /*005a*/ 	.short	(.L_31 - .L_30)


	//   ....[0]....
.L_30:
        /*005c*/ 	.word	0x00000060


	//   ....[1]....
        /*0060*/ 	.word	0x00000070


	//   ....[2]....
        /*0064*/ 	.word	0x00000130


	//   ....[3]....
        /*0068*/ 	.word	0x000002a0


	//   ....[4]....
        /*006c*/ 	.word	0x000011a0


	//----- nvinfo : EIATTR_REG_RECONFIG
	.align		4
.L_31:
        /*0070*/ 	.byte	0x01, 0x54
	.zero		2


	//----- nvinfo : EIATTR_SYSCALL_OFFSETS
	.align		4
        /*0074*/ 	.byte	0x04, 0x46
        /*0076*/ 	.short	(.L_33 - .L_32)


	//   ....[0]....
.L_32:
        /*0078*/ 	.word	0x00001390


	//----- nvinfo : EIATTR_MBARRIER_INSTR_OFFSETS
	.align		4
.L_33:
        /*007c*/ 	.byte	0x04, 0x39
        /*007e*/ 	.short	(.L_35 - .L_34)


	//   ....[0]....
.L_34:
        /*0080*/ 	.word	0x00000230
        /*0084*/ 	.word	0x000000ff
        /*0088*/ 	.word	0x00000000
        /*008c*/ 	.short	0x0100
        /*008e*/ 	.byte	0x08
	.zero		1


	//   ....[1]....
        /*0090*/ 	.word	0x00000240
        /*0094*/ 	.word	0x000000ff
        /*0098*/ 	.word	0x00000018
        /*009c*/ 	.short	0x0100
        /*009e*/ 	.byte	0x08
	.zero		1


	//   ....[2]....
        /*00a0*/ 	.word	0x00000250
        /*00a4*/ 	.word	0x000000ff
        /*00a8*/ 	.word	0x00000008
        /*00ac*/ 	.short	0x0100
        /*00ae*/ 	.byte	0x08
	.zero		1


	//   ....[3]....
        /*00b0*/ 	.word	0x00000260
        /*00b4*/ 	.word	0x000000ff
        /*00b8*/ 	.word	0x00000020
        /*00bc*/ 	.short	0x0100
        /*00be*/ 	.byte	0x08
	.zero		1


	//   ....[4]....
        /*00c0*/ 	.word	0x00000270
        /*00c4*/ 	.word	0x000000ff
        /*00c8*/ 	.word	0x00000010
        /*00cc*/ 	.short	0x0100
        /*00ce*/ 	.byte	0x08
	.zero		1


	//   ....[5]....
        /*00d0*/ 	.word	0x00000280
        /*00d4*/ 	.word	0x000000ff
        /*00d8*/ 	.word	0x00000028
        /*00dc*/ 	.short	0x0100
        /*00de*/ 	.byte	0x08
	.zero		1


	//   ....[6]....
        /*00e0*/ 	.word	0x00000520
        /*00e4*/ 	.word	0x000000ff
        /*00e8*/ 	.word	0x00000040
        /*00ec*/ 	.short	0x0100
        /*00ee*/ 	.byte	0x08
	.zero		1


	//   ....[7]....
        /*00f0*/ 	.word	0x000005a0
        /*00f4*/ 	.word	0x000000ff
        /*00f8*/ 	.word	0x00000048
        /*00fc*/ 	.short	0x0100
        /*00fe*/ 	.byte	0x08
	.zero		1


	//   ....[8]....
        /*0100*/ 	.word	0x00001410
        /*0104*/ 	.word	0x00000003
        /*0108*/ 	.word	0x00000000
        /*010c*/ 	.short	0x010a
        /*010e*/ 	.byte	0x3f
	.zero		1


	//   ....[9]....
        /*0110*/ 	.word	0x00001470
        /*0114*/ 	.word	0x00000003
        /*0118*/ 	.word	0x00000000
        /*011c*/ 	.short	0x010a
        /*011e*/ 	.byte	0x3f
	.zero		1


	//   ....[10]....
        /*0120*/ 	.word	0x00001d20
        /*0124*/ 	.word	0x000000ff
        /*0128*/ 	.word	0x00000000
        /*012c*/ 	.short	0x010a
        /*012e*/ 	.byte	0x04
	.zero		1


	//   ....[11]....
        /*0130*/ 	.word	0x00001d60
        /*0134*/ 	.word	0x000000ff
        /*0138*/ 	.word	0x00000000
        /*013c*/ 	.short	0x010a
        /*013e*/ 	.byte	0x04
	.zero		1


	//   ....[12]....
        /*0140*/ 	.word	0x00002500
        /*0144*/ 	.word	0x000000ff
        /*0148*/ 	.word	0x00000000
        /*014c*/ 	.short	0x0101
        /*014e*/ 	.byte	0x0a
	.zero		1


	//   ....[13]....
        /*0150*/ 	.word	0x000026e0
        /*0154*/ 	.word	0x000000ff
        /*0158*/ 	.word	0x00000000
        /*015c*/ 	.short	0x0101
        /*015e*/ 	.byte	0x06
	.zero		1


	//   ....[14]....
        /*0160*/ 	.word	0x00007870
        /*0164*/ 	.word	0x0000000e
        /*0168*/ 	.word	0x00000018
        /*016c*/ 	.short	0x010a
        /*016e*/ 	.byte	0x3f
	.zero		1


	//   ....[15]....
        /*0170*/ 	.word	0x00007e00
        /*0174*/ 	.word	0x00000006
        /*0178*/ 	.word	0x00000048
        /*017c*/ 	.short	0x0101
        /*017e*/ 	.byte	0x3f
	.zero		1


	//   ....[16]....
        /*0180*/ 	.word	0x00008520
        /*0184*/ 	.word	0x00000007
        /*0188*/ 	.word	0x00000000
        /*018c*/ 	.short	0x010a
        /*018e*/ 	.byte	0x3f
	.zero		1


	//   ....[17]....
        /*0190*/ 	.word	0x000085a0
        /*0194*/ 	.word	0x00000009
        /*0198*/ 	.word	0x00000000
        /*019c*/ 	.short	0x010a
        /*019e*/ 	.byte	0x3f
	.zero		1


	//   ....[18]....
        /*01a0*/ 	.word	0x00008630
        /*01a4*/ 	.word	0x00000003
        /*01a8*/ 	.word	0x00000000
        /*01ac*/ 	.short	0x010a
        /*01ae*/ 	.byte	0x3f
	.zero		1


	//   ....[19]....
        /*01b0*/ 	.word	0x00008690
        /*01b4*/ 	.word	0x00000003
        /*01b8*/ 	.word	0x00000000
        /*01bc*/ 	.short	0x010a
        /*01be*/ 	.byte	0x3f
	.zero		1


	//   ....[20]....
        /*01c0*/ 	.word	0x000086f0
        /*01c4*/ 	.word	0x00000004
        /*01c8*/ 	.word	0x00000000
        /*01cc*/ 	.short	0x010a
        /*01ce*/ 	.byte	0x3f
	.zero		1


	//   ....[21]....
        /*01d0*/ 	.word	0x000087c0
        /*01d4*/ 	.word	0x0000000e
        /*01d8*/ 	.word	0x00000018
        /*01dc*/ 	.short	0x010a
        /*01de*/ 	.byte	0x3f
	.zero		1


	//   ....[22]....
        /*01e0*/ 	.word	0x00008890
        /*01e4*/ 	.word	0x00000007
        /*01e8*/ 	.word	0x00000000
        /*01ec*/ 	.short	0x010a
        /*01ee*/ 	.byte	0x3f
	.zero		1


	//   ....[23]....
        /*01f0*/ 	.word	0x000088e0
        /*01f4*/ 	.word	0x00000009
        /*01f8*/ 	.word	0x00000000
        /*01fc*/ 	.short	0x010a
        /*01fe*/ 	.byte	0x3f
	.zero		1


	//----- nvinfo : EIATTR_NUM_MBARRIERS
	.align		4
.L_35:
        /*0200*/ 	.byte	0x03, 0x38
        /*0202*/ 	.short	0x0008


	//----- nvinfo : EIATTR_EXIT_INSTR_OFFSETS
	.align		4
        /*0204*/ 	.byte	0x04, 0x1c
        /*0206*/ 	.short	(.L_37 - .L_36)


	//   ....[0]....
.L_36:
        /*0208*/ 	.word	0x00000640


	//   ....[1]....
        /*020c*/ 	.word	0x00000f00


	//   ....[2]....
        /*0210*/ 	.word	0x00006f50


	//   ....[3]....
        /*0214*/ 	.word	0x00007580


	//   ....[4]....
        /*0218*/ 	.word	0x00008680


	//----- nvinfo : EIATTR_MAX_THREADS
	.align		4
.L_37:
        /*021c*/ 	.byte	0x04, 0x05
        /*021e*/ 	.short	(.L_39 - .L_38)
.L_38:
        /*0220*/ 	.word	0x00000180
        /*0224*/ 	.word	0x00000001
        /*0228*/ 	.word	0x00000001


	//----- nvinfo : EIATTR_CRS_STACK_SIZE
	.align		4
.L_39:
        /*022c*/ 	.byte	0x04, 0x1e
        /*022e*/ 	.short	(.L_41 - .L_40)
.L_40:
        /*0230*/ 	.word	0x00000000


	//----- nvinfo : EIATTR_CBANK_PARAM_SIZE
	.align		4
.L_41:
        /*0234*/ 	.byte	0x03, 0x19
        /*0236*/ 	.short	0x0470


	//----- nvinfo : EIATTR_PARAM_CBANK
	.align		4
        /*0238*/ 	.byte	0x04, 0x0a
        /*023a*/ 	.short	(.L_43 - .L_42)
	.align		4
.L_42:
        /*023c*/ 	.word	index@(.nv.constant0._ZN7cutlass13device_kernelINS_4gemm6kernel13GemmUniversalIN4cute5tupleIJiiiiEEENS1_10collective13CollectiveMmaINS1_34MainloopSm90TmaGmmaWarpSpecializedILi3ENS5_IJNS4_1CILi1EEESB_SB_EEENS1_35KernelTmaWarpSpecializedCooperativeEEENS5_IJNSA_ILi128EEESF_SF_EEENS_10tfloat32_tENS5_IJlSB_lEEESH_SI_NS4_8TiledMMAINS4_8MMA_AtomIJNS4_4SM904GMMA30MMA_64x128x8_F32TF32TF32_SS_TNILNSM_7ScaleInE1ELSO_1EEEEEENS4_6LayoutINS5_IJNSA_ILi2EEESB_SB_EEENS5_IJSB_NSA_ILi0EEESU_EEEEENS5_IJNS4_10UnderscoreESX_SX_EEEEENS4_13SM90_TMA_LOADENS4_14ComposedLayoutINS4_7SwizzleILi3ELi4ELi3EEENS4_18smem_ptr_flag_bitsILi32EEENSR_INS5_IJNSA_ILi8EEENSA_ILi32EEEEEENS5_IJS17_SB_EEEEEEEvNS4_8identityES10_S1B_vS1C_EENS_8epilogue10collective6detail29Sm90TmaWarpSpecializedAdapterINS1F_15DefaultEpilogueISH_SI_SI_NS1E_6thread17LinearCombinationISH_Li1EffLNS1J_9ScaleType4KindE0ELNS_15FloatRoundStyleE2ESH_EENS1_15EpilogueDefaultEEEEEvvEEEEvNT_6ParamsE)
        /*0240*/ 	.short	0x0210
        /*0242*/ 	.short	0x0470


	//----- nvinfo : EIATTR_SW_WAR
	.align		4
.L_43:
        /*0244*/ 	.byte	0x04, 0x36
        /*0246*/ 	.short	(.L_45 - .L_44)
.L_44:
        /*0248*/ 	.word	0x00000008
.L_45:


//--------------------- .nv.callgraph             --------------------------
	.section	.nv.callgraph,"",@"SHT_CUDA_CALLGRAPH"
	.align	4
	.sectionentsize	8
	.align		4
        /*0000*/ 	.word	0x00000000
	.align		4
        /*0004*/ 	.word	0xffffffff
	.align		4
        /*0008*/ 	.word	index@(_ZN7cutlass13device_kernelINS_4gemm6kernel13GemmUniversalIN4cute5tupleIJiiiiEEENS1_10collective13CollectiveMmaINS1_34MainloopSm90TmaGmmaWarpSpecializedILi3ENS5_IJNS4_1CILi1EEESB_SB_EEENS1_35KernelTmaWarpSpecializedCooperativeEEENS5_IJNSA_ILi128EEESF_SF_EEENS_10tfloat32_tENS5_IJlSB_lEEESH_SI_NS4_8TiledMMAINS4_8MMA_AtomIJNS4_4SM904GMMA30MMA_64x128x8_F32TF32TF32_SS_TNILNSM_7ScaleInE1ELSO_1EEEEEENS4_6LayoutINS5_IJNSA_ILi2EEESB_SB_EEENS5_IJSB_NSA_ILi0EEESU_EEEEENS5_IJNS4_10UnderscoreESX_SX_EEEEENS4_13SM90_TMA_LOADENS4_14ComposedLayoutINS4_7SwizzleILi3ELi4ELi3EEENS4_18smem_ptr_flag_bitsILi32EEENSR_INS5_IJNSA_ILi8EEENSA_ILi32EEEEEENS5_IJS17_SB_EEEEEEEvNS4_8identityES10_S1B_vS1C_EENS_8epilogue10collective6detail29Sm90TmaWarpSpecializedAdapterINS1F_15DefaultEpilogueISH_SI_SI_NS1E_6thread17LinearCombinationISH_Li1EffLNS1J_9ScaleType4KindE0ELNS_15FloatRoundStyleE2ESH_EENS1_15EpilogueDefaultEEEEEvvEEEEvNT_6ParamsE)
	.align		4
        /*000c*/ 	.word	index@(__assertfail)
	.align		4
        /*0010*/ 	.word	0x00000000
	.align		4
        /*0014*/ 	.word	0xfffffffe
	.align		4
        /*0018*/ 	.word	0x00000000
	.align		4
        /*001c*/ 	.word	0xfffffffd
	.align		4
        /*0020*/ 	.word	0x00000000
	.align		4
        /*0024*/ 	.word	0xfffffffc


//--------------------- .nv.constant4             --------------------------
	.section	.nv.constant4,"a",@progbits
	.align	8
	.align		8
.nv.constant4:
        /*0000*/ 	.dword	__assertfail
	.align		8
        /*0008*/ 	.dword	__unnamed_1
	.align		8
        /*0010*/ 	.dword	_ZN40_INTERNAL_3f6c9fc3_4_k_cu_312bc7d5_163374cuda3std3__45__cpo5beginE
	.align		8
        /*0018*/ 	.dword	_ZN40_INTERNAL_3f6c9fc3_4_k_cu_312bc7d5_163374cuda3std3__45__cpo3endE
	.align		8
        /*0020*/ 	.dword	_ZN40_INTERNAL_3f6c9fc3_4_k_cu_312bc7d5_163374cuda3std3__45__cpo6cbeginE
	.align		8
        /*0028*/ 	.dword	_ZN40_INTERNAL_3f6c9fc3_4_k_cu_312bc7d5_163374cuda3std3__45__cpo4cendE
	.align		8
        /*0030*/ 	.dword	_ZN40_INTERNAL_3f6c9fc3_4_k_cu_312bc7d5_163374cuda3std3__442_GLOBAL__N__3f6c9fc3_4_k_cu_312bc7d5_163376ignoreE
	.align		8
        /*0038*/ 	.dword	_ZN40_INTERNAL_3f6c9fc3_4_k_cu_312bc7d5_163374cuda3std3__419piecewise_constructE
	.align		8
        /*0040*/ 	.dword	_ZN40_INTERNAL_3f6c9fc3_4_k_cu_312bc7d5_163374cuda3std3__48in_placeE
	.align		8
        /*0048*/ 	.dword	_ZN40_INTERNAL_3f6c9fc3_4_k_cu_312bc7d5_163374cuda3std6ranges3__45__cpo4swapE
	.align		8
        /*0050*/ 	.dword	_ZN40_INTERNAL_3f6c9fc3_4_k_cu_312bc7d5_163374cuda3std6ranges3__45__cpo9iter_moveE
	.align		8
        /*0058*/ 	.dword	_ZN40_INTERNAL_3f6c9fc3_4_k_cu_312bc7d5_163374cute7productE
	.align		8
        /*0060*/ 	.dword	_ZN40_INTERNAL_3f6c9fc3_4_k_cu_312bc7d5_163374cute1_E
	.align		8
        /*0068*/ 	.dword	$str$22
	.align		8
        /*0070*/ 	.dword	$str$23


//--------------------- .text._ZN7cutlass13device_kernelINS_4gemm6kernel13GemmUniversalIN4cute5tupleIJiiiiEEENS1_10collective13CollectiveMmaINS1_34MainloopSm90TmaGmmaWarpSpecializedILi3ENS5_IJNS4_1CILi1EEESB_SB_EEENS1_35KernelTmaWarpSpecializedCooperativeEEENS5_IJNSA_ILi128EEESF_SF_EEENS_10tfloat32_tENS5_IJlSB_lEEESH_SI_NS4_8TiledMMAINS4_8MMA_AtomIJNS4_4SM904GMMA30MMA_64x128x8_F32TF32TF32_SS_TNILNSM_7ScaleInE1ELSO_1EEEEEENS4_6LayoutINS5_IJNSA_ILi2EEESB_SB_EEENS5_IJSB_NSA_ILi0EEESU_EEEEENS5_IJNS4_10UnderscoreESX_SX_EEEEENS4_13SM90_TMA_LOADENS4_14ComposedLayoutINS4_7SwizzleILi3ELi4ELi3EEENS4_18smem_ptr_flag_bitsILi32EEENSR_INS5_IJNSA_ILi8EEENSA_ILi32EEEEEENS5_IJS17_SB_EEEEEEEvNS4_8identityES10_S1B_vS1C_EENS_8epilogue10collective6detail29Sm90TmaWarpSpecializedAdapterINS1F_15DefaultEpilogueISH_SI_SI_NS1E_6thread17LinearCombinationISH_Li1EffLNS1J_9ScaleType4KindE0ELNS_15FloatRoundStyleE2ESH_EENS1_15EpilogueDefaultEEEEEvvEEEEvNT_6ParamsE --------------------------
	.section	.text._ZN7cutlass13device_kernelINS_4gemm6kernel13GemmUniversalIN4cute5tupleIJiiiiEEENS1_10collective13CollectiveMmaINS1_34MainloopSm90TmaGmmaWarpSpecializedILi3ENS5_IJNS4_1CILi1EEESB_SB_EEENS1_35KernelTmaWarpSpecializedCooperativeEEENS5_IJNSA_ILi128EEESF_SF_EEENS_10tfloat32_tENS5_IJlSB_lEEESH_SI_NS4_8TiledMMAINS4_8MMA_AtomIJNS4_4SM904GMMA30MMA_64x128x8_F32TF32TF32_SS_TNILNSM_7ScaleInE1ELSO_1EEEEEENS4_6LayoutINS5_IJNSA_ILi2EEESB_SB_EEENS5_IJSB_NSA_ILi0EEESU_EEEEENS5_IJNS4_10UnderscoreESX_SX_EEEEENS4_13SM90_TMA_LOADENS4_14ComposedLayoutINS4_7SwizzleILi3ELi4ELi3EEENS4_18smem_ptr_flag_bitsILi32EEENSR_INS5_IJNSA_ILi8EEENSA_ILi32EEEEEENS5_IJS17_SB_EEEEEEEvNS4_8identityES10_S1B_vS1C_EENS_8epilogue10collective6detail29Sm90TmaWarpSpecializedAdapterINS1F_15DefaultEpilogueISH_SI_SI_NS1E_6thread17LinearCombinationISH_Li1EffLNS1J_9ScaleType4KindE0ELNS_15FloatRoundStyleE2ESH_EENS1_15EpilogueDefaultEEEEEvvEEEEvNT_6ParamsE,"ax",@progbits
	.align	128
.text._ZN7cutlass13device_kernelINS_4gemm6kernel13GemmUniversalIN4cute5tupleIJiiiiEEENS1_10collective13CollectiveMmaINS1_34MainloopSm90TmaGmmaWarpSpecializedILi3ENS5_IJNS4_1CILi1EEESB_SB_EEENS1_35KernelTmaWarpSpecializedCooperativeEEENS5_IJNSA_ILi128EEESF_SF_EEENS_10tfloat32_tENS5_IJlSB_lEEESH_SI_NS4_8TiledMMAINS4_8MMA_AtomIJNS4_4SM904GMMA30MMA_64x128x8_F32TF32TF32_SS_TNILNSM_7ScaleInE1ELSO_1EEEEEENS4_6LayoutINS5_IJNSA_ILi2EEESB_SB_EEENS5_IJSB_NSA_ILi0EEESU_EEEEENS5_IJNS4_10UnderscoreESX_SX_EEEEENS4_13SM90_TMA_LOADENS4_14ComposedLayoutINS4_7SwizzleILi3ELi4ELi3EEENS4_18smem_ptr_flag_bitsILi32EEENSR_INS5_IJNSA_ILi8EEENSA_ILi32EEEEEENS5_IJS17_SB_EEEEEEEvNS4_8identityES10_S1B_vS1C_EENS_8epilogue10collective6detail29Sm90TmaWarpSpecializedAdapterINS1F_15DefaultEpilogueISH_SI_SI_NS1E_6thread17LinearCombinationISH_Li1EffLNS1J_9ScaleType4KindE0ELNS_15FloatRoundStyleE2ESH_EENS1_15EpilogueDefaultEEEEEvvEEEEvNT_6ParamsE:
        .type           _ZN7cutlass13device_kernelINS_4gemm6kernel13GemmUniversalIN4cute5tupleIJiiiiEEENS1_10collective13CollectiveMmaINS1_34MainloopSm90TmaGmmaWarpSpecializedILi3ENS5_IJNS4_1CILi1EEESB_SB_EEENS1_35KernelTmaWarpSpecializedCooperativeEEENS5_IJNSA_ILi128EEESF_SF_EEENS_10tfloat32_tENS5_IJlSB_lEEESH_SI_NS4_8TiledMMAINS4_8MMA_AtomIJNS4_4SM904GMMA30MMA_64x128x8_F32TF32TF32_SS_TNILNSM_7ScaleInE1ELSO_1EEEEEENS4_6LayoutINS5_IJNSA_ILi2EEESB_SB_EEENS5_IJSB_NSA_ILi0EEESU_EEEEENS5_IJNS4_10UnderscoreESX_SX_EEEEENS4_13SM90_TMA_LOADENS4_14ComposedLayoutINS4_7SwizzleILi3ELi4ELi3EEENS4_18smem_ptr_flag_bitsILi32EEENSR_INS5_IJNSA_ILi8EEENSA_ILi32EEEEEENS5_IJS17_SB_EEEEEEEvNS4_8identityES10_S1B_vS1C_EENS_8epilogue10collective6detail29Sm90TmaWarpSpecializedAdapterINS1F_15DefaultEpilogueISH_SI_SI_NS1E_6thread17LinearCombinationISH_Li1EffLNS1J_9ScaleType4KindE0ELNS_15FloatRoundStyleE2ESH_EENS1_15EpilogueDefaultEEEEEvvEEEEvNT_6ParamsE,@function
        .size           _ZN7cutlass13device_kernelINS_4gemm6kernel13GemmUniversalIN4cute5tupleIJiiiiEEENS1_10collective13CollectiveMmaINS1_34MainloopSm90TmaGmmaWarpSpecializedILi3ENS5_IJNS4_1CILi1EEESB_SB_EEENS1_35KernelTmaWarpSpecializedCooperativeEEENS5_IJNSA_ILi128EEESF_SF_EEENS_10tfloat32_tENS5_IJlSB_lEEESH_SI_NS4_8TiledMMAINS4_8MMA_AtomIJNS4_4SM904GMMA30MMA_64x128x8_F32TF32TF32_SS_TNILNSM_7ScaleInE1ELSO_1EEEEEENS4_6LayoutINS5_IJNSA_ILi2EEESB_SB_EEENS5_IJSB_NSA_ILi0EEESU_EEEEENS5_IJNS4_10UnderscoreESX_SX_EEEEENS4_13SM90_TMA_LOADENS4_14ComposedLayoutINS4_7SwizzleILi3ELi4ELi3EEENS4_18smem_ptr_flag_bitsILi32EEENSR_INS5_IJNSA_ILi8EEENSA_ILi32EEEEEENS5_IJS17_SB_EEEEEEEvNS4_8identityES10_S1B_vS1C_EENS_8epilogue10collective6detail29Sm90TmaWarpSpecializedAdapterINS1F_15DefaultEpilogueISH_SI_SI_NS1E_6thread17LinearCombinationISH_Li1EffLNS1J_9ScaleType4KindE0ELNS_15FloatRoundStyleE2ESH_EENS1_15EpilogueDefaultEEEEEvvEEEEvNT_6ParamsE,(.L_x_192 - _ZN7cutlass13device_kernelINS_4gemm6kernel13GemmUniversalIN4cute5tupleIJiiiiEEENS1_10collective13CollectiveMmaINS1_34MainloopSm90TmaGmmaWarpSpecializedILi3ENS5_IJNS4_1CILi1EEESB_SB_EEENS1_35KernelTmaWarpSpecializedCooperativeEEENS5_IJNSA_ILi128EEESF_SF_EEENS_10tfloat32_tENS5_IJlSB_lEEESH_SI_NS4_8TiledMMAINS4_8MMA_AtomIJNS4_4SM904GMMA30MMA_64x128x8_F32TF32TF32_SS_TNILNSM_7ScaleInE1ELSO_1EEEEEENS4_6LayoutINS5_IJNSA_ILi2EEESB_SB_EEENS5_IJSB_NSA_ILi0EEESU_EEEEENS5_IJNS4_10UnderscoreESX_SX_EEEEENS4_13SM90_TMA_LOADENS4_14ComposedLayoutINS4_7SwizzleILi3ELi4ELi3EEENS4_18smem_ptr_flag_bitsILi32EEENSR_INS5_IJNSA_ILi8EEENSA_ILi32EEEEEENS5_IJS17_SB_EEEEEEEvNS4_8identityES10_S1B_vS1C_EENS_8epilogue10collective6detail29Sm90TmaWarpSpecializedAdapterINS1F_15DefaultEpilogueISH_SI_SI_NS1E_6thread17LinearCombinationISH_Li1EffLNS1J_9ScaleType4KindE0ELNS_15FloatRoundStyleE2ESH_EENS1_15EpilogueDefaultEEEEEvvEEEEvNT_6ParamsE)
        .other          _ZN7cutlass13device_kernelINS_4gemm6kernel13GemmUniversalIN4cute5tupleIJiiiiEEENS1_10collective13CollectiveMmaINS1_34MainloopSm90TmaGmmaWarpSpecializedILi3ENS5_IJNS4_1CILi1EEESB_SB_EEENS1_35KernelTmaWarpSpecializedCooperativeEEENS5_IJNSA_ILi128EEESF_SF_EEENS_10tfloat32_tENS5_IJlSB_lEEESH_SI_NS4_8TiledMMAINS4_8MMA_AtomIJNS4_4SM904GMMA30MMA_64x128x8_F32TF32TF32_SS_TNILNSM_7ScaleInE1ELSO_1EEEEEENS4_6LayoutINS5_IJNSA_ILi2EEESB_SB_EEENS5_IJSB_NSA_ILi0EEESU_EEEEENS5_IJNS4_10UnderscoreESX_SX_EEEEENS4_13SM90_TMA_LOADENS4_14ComposedLayoutINS4_7SwizzleILi3ELi4ELi3EEENS4_18smem_ptr_flag_bitsILi32EEENSR_INS5_IJNSA_ILi8EEENSA_ILi32EEEEEENS5_IJS17_SB_EEEEEEEvNS4_8identityES10_S1B_vS1C_EENS_8epilogue10collective6detail29Sm90TmaWarpSpecializedAdapterINS1F_15DefaultEpilogueISH_SI_SI_NS1E_6thread17LinearCombinationISH_Li1EffLNS1J_9ScaleType4KindE0ELNS_15FloatRoundStyleE2ESH_EENS1_15EpilogueDefaultEEEEEvvEEEEvNT_6ParamsE,@"STO_CUDA_ENTRY STV_DEFAULT"
_ZN7cutlass13device_kernelINS_4gemm6kernel13GemmUniversalIN4cute5tupleIJiiiiEEENS1_10collective13CollectiveMmaINS1_34MainloopSm90TmaGmmaWarpSpecializedILi3ENS5_IJNS4_1CILi1EEESB_SB_EEENS1_35KernelTmaWarpSpecializedCooperativeEEENS5_IJNSA_ILi128EEESF_SF_EEENS_10tfloat32_tENS5_IJlSB_lEEESH_SI_NS4_8TiledMMAINS4_8MMA_AtomIJNS4_4SM904GMMA30MMA_64x128x8_F32TF32TF32_SS_TNILNSM_7ScaleInE1ELSO_1EEEEEENS4_6LayoutINS5_IJNSA_ILi2EEESB_SB_EEENS5_IJSB_NSA_ILi0EEESU_EEEEENS5_IJNS4_10UnderscoreESX_SX_EEEEENS4_13SM90_TMA_LOADENS4_14ComposedLayoutINS4_7SwizzleILi3ELi4ELi3EEENS4_18smem_ptr_flag_bitsILi32EEENSR_INS5_IJNSA_ILi8EEENSA_ILi32EEEEEENS5_IJS17_SB_EEEEEEEvNS4_8identityES10_S1B_vS1C_EENS_8epilogue10collective6detail29Sm90TmaWarpSpecializedAdapterINS1F_15DefaultEpilogueISH_SI_SI_NS1E_6thread17LinearCombinationISH_Li1EffLNS1J_9ScaleType4KindE0ELNS_15FloatRoundStyleE2ESH_EENS1_15EpilogueDefaultEEEEEvvEEEEvNT_6ParamsE:
[----:B------:R-:W0:Y:S01]  /*0000*/  LDC R1, c[0x0][0x28] ;  /* 0x00000a00ff017b82 */ /* 0x000e220000000800 */
[----:B------:R-:W1:Y:S01]  /*0010*/  S2R R3, SR_TID.X ;  /* 0x0000000000037919 */ /* 0x000e620000002100 */
[----:B------:R-:W-:Y:S01]  /*0020*/  ELECT P0, URZ, PT ;  /* 0x00000000003f782f */ /* 0x000fe20003800000 */
[----:B------:R-:W-:Y:S01]  /*0030*/  BSSY B0, `(.L_x_0) ;  /* 0x000000f000007945 */ /* 0x000fe20003800000 */
[--C-:B-1----:R-:W-:Y:S02]  /*0040*/  SHF.R.U32.HI R0, RZ, 0x5, R3.reuse ;  /* 0x00000005ff007819 */ /* 0x102fe40000011603 */
[----:B------:R-:W-:-:S03]  /*0050*/  SHF.R.U32.HI R14, RZ, 0x7, R3 ;  /* 0x00000007ff0e7819 */ /* 0x000fc60000011603 */
[----:B------:R-:W1:Y:S04]  /*0060*/  SHFL.IDX PT, R4, R0, RZ, 0x1f ;  /* 0x00001fff00047589 */ /* 0x000e6800000e0000 */
[----:B------:R2:W3:Y:S01]  /*0070*/  SHFL.IDX PT, R10, R14, RZ, 0x1f ;  /* 0x00001fff0e0a7589 */ /* 0x0004e200000e0000 */
[----:B-1----:R-:W-:-:S13]  /*0080*/  ISETP.NE.OR P0, PT, R4, RZ, !P0 ;  /* 0x000000ff0400720c */ /* 0x002fda0004705670 */
[----:B0-23--:R-:W-:Y:S05]  /*0090*/  @P0 BRA `(.L_x_1) ;  /* 0x0000000000200947 */ /* 0x00dfea0003800000 */
[----:B------:R-:W-:Y:S02]  /*00a0*/  ULDC.64 UR4, c[0x0][0x198] ;  /* 0x0000660000047ab9 */ /* 0x000fe40000000a00 */
[----:B------:R-:W-:Y:S02]  /*00b0*/  UIADD3 UR6, UP0, UR4, 0xf0, URZ ;  /* 0x000000f004067890 */ /* 0x000fe4000ff1e03f */
[----:B------:R-:W-:Y:S02]  /*00c0*/  UIADD3 UR4, UP1, UR4, 0x1f0, URZ ;  /* 0x000001f004047890 */ /* 0x000fe4000ff3e03f */
[----:B------:R-:W-:Y:S02]  /*00d0*/  UIADD3.X UR7, URZ, UR5, URZ, UP0, !UPT ;  /* 0x000000053f077290 */ /* 0x000fe400087fe43f */
[----:B------:R-:W-:-:S07]  /*00e0*/  UIADD3.X UR5, URZ, UR5, URZ, UP1, !UPT ;  /* 0x000000053f057290 */ /* 0x000fce0008ffe43f */
[----:B------:R0:W-:Y:S02]  /*00f0*/  UTMACCTL.PF [UR6] ;  /* 0x00000000060079b9 */ /* 0x0001e40008040000 */
[----:B------:R0:W-:Y:S02]  /*0100*/  UTMACCTL.PF [UR4] ;  /* 0x00000000040079b9 */ /* 0x0001e40008040000 */
[----:B0-----:R-:W-:Y:S01]  /*0110*/  NOP ;  /* 0x0000000000007918 */ /* 0x001fe20000000000 */
.L_x_1:
[----:B------:R-:W-:Y:S05]  /*0120*/  BSYNC B0 ;  /* 0x0000000000007941 */ /* 0x000fea0003800000 */
.L_x_0:
[----:B------:R-:W0:Y:S02]  /*0130*/  SHFL.IDX PT, R2, R0, RZ, 0x1f ;  /* 0x00001fff00027589 */ /* 0x000e2400000e0000 */
[----:B0-----:R-:W-:-:S13]  /*0140*/  ISETP.NE.AND P0, PT, R2, RZ, PT ;  /* 0x000000ff0200720c */ /* 0x001fda0003f05270 */
[----:B------:R-:W-:Y:S05]  /*0150*/  @P0 BRA `(.L_x_2) ;  /* 0x0000000000500947 */ /* 0x000fea0003800000 */
[----:B------:R-:W0:Y:S01]  /*0160*/  S2UR UR8, SR_CgaCtaId ;  /* 0x00000000000879c3 */ /* 0x000e220000008800 */
[----:B------:R-:W-:Y:S01]  /*0170*/  UMOV UR4, 0x400 ;  /* 0x0000040000047882 */ /* 0x000fe20000000000 */
[----:B------:R-:W-:Y:S01]  /*0180*/  UMOV UR5, 0x1 ;  /* 0x0000000100057882 */ /* 0x000fe20000000000 */
[----:B------:R-:W-:Y:S01]  /*0190*/  UMOV UR6, 0x100 ;  /* 0x0000010000067882 */ /* 0x000fe20000000000 */
[----:B------:R-:W-:Y:S01]  /*01a0*/  ELECT P0, URZ, PT ;  /* 0x00000000003f782f */ /* 0x000fe20003800000 */
[----:B------:R-:W-:-:S04]  /*01b0*/  UIADD3 UR6, -UR6, 0x100000, URZ ;  /* 0x0010000006067890 */ /* 0x000fc8000fffe13f */
[----:B------:R-:W-:Y:S02]  /*01c0*/  USHF.L.U32 UR7, UR6, 0xb, URZ ;  /* 0x0000000b06077899 */ /* 0x000fe4000800063f */
[----:B------:R-:W-:Y:S02]  /*01d0*/  USHF.L.U32 UR6, UR6, 0x1, URZ ;  /* 0x0000000106067899 */ /* 0x000fe4000800063f */
[----:B0-----:R-:W-:Y:S02]  /*01e0*/  ULEA UR8, UR8, UR4, 0x18 ;  /* 0x0000000408087291 */ /* 0x001fe4000f8ec03f */
[----:B------:R-:W-:-:S04]  /*01f0*/  UIADD3 UR4, -UR5, 0x100000, URZ ;  /* 0x0010000005047890 */ /* 0x000fc8000fffe13f */
[----:B------:R-:W-:Y:S02]  /*0200*/  USHF.L.U32 UR5, UR4, 0xb, URZ ;  /* 0x0000000b04057899 */ /* 0x000fe4000800063f */
[----:B------:R-:W-:Y:S01]  /*0210*/  USHF.L.U32 UR4, UR4, 0x1, URZ ;  /* 0x0000000104047899 */ /* 0x000fe2000800063f */
[----:B------:R-:W0:Y:S11]  /*0220*/  FENCE.VIEW.ASYNC.S ;  /* 0x00000000000073c6 */ /* 0x000e360000000000 */
[----:B0-----:R0:W1:Y:S01]  /*0230*/  SYNCS.EXCH.64 URZ, [UR8], UR4 ;  /* 0x00000004083f75b2 */ /* 0x0010620008000100 */
[----:B------:R0:W2:Y:S01]  /*0240*/  SYNCS.EXCH.64 URZ, [UR8+0x18], UR6 ;  /* 0x00001806083f75b2 */ /* 0x0000a20008000100 */
[----:B------:R0:W3:Y:S01]  /*0250*/  SYNCS.EXCH.64 URZ, [UR8+0x8], UR4 ;  /* 0x00000804083f75b2 */ /* 0x0000e20008000100 */
[----:B------:R0:W4:Y:S01]  /*0260*/  SYNCS.EXCH.64 URZ, [UR8+0x20], UR6 ;  /* 0x00002006083f75b2 */ /* 0x0001220008000100 */
[----:B------:R0:W0:Y:S01]  /*0270*/  SYNCS.EXCH.64 URZ, [UR8+0x10], UR4 ;  /* 0x00001004083f75b2 */ /* 0x0000220008000100 */
[----:B------:R0:W0:Y:S01]  /*0280*/  SYNCS.EXCH.64 URZ, [UR8+0x28], UR6 ;  /* 0x00002806083f75b2 */ /* 0x0000220008000100 */
[----:B------:R-:W-:Y:S01]  /*0290*/  NOP ;  /* 0x0000000000007918 */ /* 0x000fe20000000000 */
.L_x_2:
[----:B------:R-:W5:Y:S01]  /*02a0*/  SHFL.IDX PT, R0, R0, RZ, 0x1f ;  /* 0x00001fff00007589 */ /* 0x000f6200000e0000 */
[----:B------:R-:W-:Y:S01]  /*02b0*/  ELECT P0, URZ, PT ;  /* 0x00000000003f782f */ /* 0x000fe20003800000 */
[----:B------:R-:W1:Y:S01]  /*02c0*/  LDC R2, c[0x0][0x65c] ;  /* 0x00019700ff027b82 */ /* 0x000e620000000800 */
[----:B------:R-:W-:Y:S01]  /*02d0*/  SHF.R.S32.HI R7, RZ, 0x1f, R4 ;  /* 0x0000001fff077819 */ /* 0x000fe20000011404 */
[----:B------:R-:W2:Y:S01]  /*02e0*/  S2R R5, SR_CTAID.Y ;  /* 0x0000000000057919 */ /* 0x000ea20000002600 */
[----:B0-----:R-:W-:Y:S01]  /*02f0*/  UMOV UR4, 0x20 ;  /* 0x0000002000047882 */ /* 0x001fe20000000000 */
[----:B------:R-:W-:Y:S01]  /*0300*/  NOP ;  /* 0x0000000000007918 */ /* 0x000fe20000000000 */
[----:B------:R-:W-:Y:S01]  /*0310*/  LEA.HI R7, R7, R4, RZ, 0x2 ;  /* 0x0000000407077211 */ /* 0x000fe200078f10ff */
[----:B------:R-:W0:Y:S01]  /*0320*/  S2R R6, SR_CTAID.X ;  /* 0x0000000000067919 */ /* 0x000e220000002500 */
[----:B------:R-:W-:Y:S01]  /*0330*/  ISETP.NE.AND P2, PT, R10, RZ, PT ;  /* 0x000000ff0a00720c */ /* 0x000fe20003f45270 */
[----:B------:R-:W-:Y:S01]  /*0340*/  NOP ;  /* 0x0000000000007918 */ /* 0x000fe20000000000 */
[----:B------:R-:W-:-:S02]  /*0350*/  LOP3.LUT R7, R7, 0xfffffffc, RZ, 0xc0, !PT ;  /* 0xfffffffc07077812 */ /* 0x000fc400078ec0ff */
[----:B-----5:R-:W-:Y:S02]  /*0360*/  ISETP.NE.OR P0, PT, R0, RZ, !P0 ;  /* 0x000000ff0000720c */ /* 0x020fe40004705670 */
[----:B-1----:R-:W-:-:S04]  /*0370*/  ISETP.NE.AND P3, PT, R2, 0x1, PT ;  /* 0x000000010200780c */ /* 0x002fc80003f65270 */
[----:B------:R-:W-:Y:S01]  /*0380*/  P2R R0, PR, RZ, 0x8 ;  /* 0x00000008ff007803 */ /* 0x000fe20000000000 */
[----:B------:R-:W-:Y:S01]  /*0390*/  IMAD.IADD R0, R4, 0x1, -R7 ;  /* 0x0000000104007824 */ /* 0x000fe200078e0a07 */
[----:B------:R-:W-:Y:S01]  /*03a0*/  LOP3.LUT R4, R3, 0x7f, RZ, 0xc0, !PT ;  /* 0x0000007f03047812 */ /* 0x000fe200078ec0ff */
[----:B------:R-:W-:-:S03]  /*03b0*/  IMAD.MOV.U32 R7, RZ, RZ, RZ ;  /* 0x000000ffff077224 */ /* 0x000fc600078e00ff */
[----:B------:R-:W-:Y:S01]  /*03c0*/  ISETP.NE.AND P1, PT, R0, 0x3, PT ;  /* 0x000000030000780c */ /* 0x000fe20003f25270 */
[----:B------:R-:W-:Y:S01]  /*03d0*/  VOTEU.ALL UP0, P0 ;  /* 0x00000000003f7886 */ /* 0x000fe20000000000 */
[----:B------:R-:W-:Y:S01]  /*03e0*/  VOTEU.ALL UP1, P0 ;  /* 0x00000000003f7886 */ /* 0x000fe20000020000 */
[----:B------:R-:W0:Y:S01]  /*03f0*/  @P3 LDC R17, c[0x0][0x10] ;  /* 0x00000400ff113b82 */ /* 0x000e220000000800 */
[----:B--2---:R-:W-:Y:S02]  /*0400*/  @P3 IMAD.MOV.U32 R8, RZ, RZ, R5 ;  /* 0x000000ffff083224 */ /* 0x004fe400078e0005 */
[----:B------:R-:W-:Y:S01]  /*0410*/  @!UP0 UMOV UR6, 0x400 ;  /* 0x0000040000068882 */ /* 0x000fe20000000000 */
[----:B------:R-:W-:-:S04]  /*0420*/  @!UP0 UIADD3 UR4, -UR4, 0x100000, URZ ;  /* 0x0010000004048890 */ /* 0x000fc8000fffe13f */
[----:B------:R-:W-:Y:S02]  /*0430*/  @!UP0 USHF.L.U32 UR5, UR4, 0xb, URZ ;  /* 0x0000000b04058899 */ /* 0x000fe4000800063f */
[----:B------:R-:W-:Y:S01]  /*0440*/  @!UP0 USHF.L.U32 UR4, UR4, 0x1, URZ ;  /* 0x0000000104048899 */ /* 0x000fe2000800063f */
[----:B------:R-:W-:Y:S01]  /*0450*/  @P3 IMAD.MOV.U32 R9, RZ, RZ, RZ ;  /* 0x000000ffff093224 */ /* 0x000fe200078e00ff */
[----:B------:R-:W1:Y:S08]  /*0460*/  @!UP0 S2UR UR7, SR_CgaCtaId ;  /* 0x00000000000789c3 */ /* 0x000e700000008800 */
[----:B------:R-:W2:Y:S01]  /*0470*/  @!P3 LDC R11, c[0x0][0xc] ;  /* 0x00000300ff0bbb82 */ /* 0x000ea20000000800 */
[----:B0-----:R-:W-:Y:S01]  /*0480*/  @P3 IMAD.WIDE.U32 R16, R6, R17, R8 ;  /* 0x0000001106103225 */ /* 0x001fe200078e0008 */
[----:B-1----:R-:W-:Y:S01]  /*0490*/  @!UP0 ULEA UR8, UR7, UR6, 0x18 ;  /* 0x0000000607088291 */ /* 0x002fe2000f8ec03f */
[----:B------:R-:W-:-:S02]  /*04a0*/  VOTEU.ALL UP0, P0 ;  /* 0x00000000003f7886 */ /* 0x000fc40000000000 */
[----:B------:R-:W-:Y:S01]  /*04b0*/  ULDC UR6, c[0x0][0xc] ;  /* 0x0000030000067ab9 */ /* 0x000fe20000000800 */
[----:B------:R-:W-:Y:S01]  /*04c0*/  ISETP.EQ.OR P0, PT, R0, RZ, !P1 ;  /* 0x000000ff0000720c */ /* 0x000fe20004f02670 */
[----:B------:R-:W-:-:S03]  /*04d0*/  ULDC UR7, c[0x0][0x10] ;  /* 0x0000040000077ab9 */ /* 0x000fc60000000800 */
[C---:B------:R-:W-:Y:S01]  /*04e0*/  ISETP.EQ.AND P0, PT, R10.reuse, RZ, P0 ;  /* 0x000000ff0a00720c */ /* 0x040fe20000702270 */
[----:B------:R-:W-:Y:S02]  /*04f0*/  VIADD R10, R10, 0xffffffff ;  /* 0xffffffff0a0a7836 */ /* 0x000fe40000000000 */
[----:B--2---:R-:W-:Y:S01]  /*0500*/  @!P3 IMAD.WIDE.U32 R8, R11, R5, R6 ;  /* 0x000000050b08b225 */ /* 0x004fe200078e0006 */
[----:B------:R-:W0:Y:S02]  /*0510*/  FENCE.VIEW.ASYNC.S ;  /* 0x00000000000073c6 */ /* 0x000e240000000000 */
[----:B0-----:R-:W3:Y:S01]  /*0520*/  @!UP0 SYNCS.EXCH.64 URZ, [UR8+0x40], UR4 ;  /* 0x00004004083f85b2 */ /* 0x001ee20008000100 */
[----:B------:R-:W-:Y:S01]  /*0530*/  SEL R18, RZ, 0x1, !P0 ;  /* 0x00000001ff127807 */ /* 0x000fe20004000000 */
[----:B------:R-:W-:Y:S01]  /*0540*/  @P3 IMAD.MOV.U32 R11, RZ, RZ, RZ ;  /* 0x000000ffff0b3224 */ /* 0x000fe200078e00ff */
[----:B------:R-:W-:Y:S01]  /*0550*/  ISETP.GE.U32.AND P1, PT, R10, 0x2, PT ;  /* 0x000000020a00780c */ /* 0x000fe20003f26070 */
[----:B------:R-:W-:-:S02]  /*0560*/  @!P3 IMAD.MOV.U32 R16, RZ, RZ, R8 ;  /* 0x000000ffff10b224 */ /* 0x000fc400078e0008 */
[----:B------:R-:W-:Y:S01]  /*0570*/  @P3 IMAD.IADD R17, R17, 0x1, R11 ;  /* 0x0000000111113824 */ /* 0x000fe200078e020b */
[----:B------:R-:W-:Y:S01]  /*0580*/  SEL R18, R18, 0x2, P1 ;  /* 0x0000000212127807 */ /* 0x000fe20000800000 */
[----:B------:R-:W-:Y:S01]  /*0590*/  @!P3 IMAD.MOV.U32 R17, RZ, RZ, R9 ;  /* 0x000000ffff11b224 */ /* 0x000fe200078e0009 */
[----:B------:R0:W3:Y:S01]  /*05a0*/  @!UP1 SYNCS.EXCH.64 URZ, [UR8+0x48], UR4 ;  /* 0x00004804083f95b2 */ /* 0x0000e20008000100 */
[----:B------:R-:W-:Y:S01]  /*05b0*/  NOP ;  /* 0x0000000000007918 */ /* 0x000fe20000000000 */
[----:B0-----:R-:W-:-:S03]  /*05c0*/  UIMAD.WIDE.U32 UR4, UR6, UR7, URZ ;  /* 0x00000007060472a5 */ /* 0x001fc6000f8e003f */
[----:B------:R-:W-:Y:S02]  /*05d0*/  ULDC UR6, c[0x0][0x14] ;  /* 0x0000050000067ab9 */ /* 0x000fe40000000800 */
[----:B------:R-:W-:Y:S02]  /*05e0*/  UIMAD.WIDE.U32 UR38, UR4, UR6, URZ ;  /* 0x00000006042672a5 */ /* 0x000fe4000f8e003f */
[----:B------:R-:W-:-:S04]  /*05f0*/  UIMAD UR37, UR5, UR6, URZ ;  /* 0x00000006052572a4 */ /* 0x000fc8000f8e023f */
[----:B------:R-:W-:Y:S01]  /*0600*/  UIADD3 UR37, UR39, UR37, URZ ;  /* 0x0000002527257290 */ /* 0x000fe2000fffe03f */
[----:B---34-:R-:W-:Y:S06]  /*0610*/  BAR.SYNC.DEFER_BLOCKING 0x0 ;  /* 0x0000000000007b1d */ /* 0x018fec0000010000 */
[----:B------:R-:W-:Y:S05]  /*0620*/  @!P2 BRA `(.L_x_3) ;  /* 0x00000068004ca947 */ /* 0x000fea0003800000 */
[----:B------:R-:W-:-:S13]  /*0630*/  ISETP.GT.U32.AND P0, PT, R10, 0x1, PT ;  /* 0x000000010a00780c */ /* 0x000fda0003f04070 */
[----:B------:R-:W-:Y:S05]  /*0640*/  @P0 EXIT ;  /* 0x000000000000094d */ /* 0x000fea0003800000 */
[----:B------:R-:W-:Y:S01]  /*0650*/  ULDC.64 UR4, c[0x0][0x650] ;  /* 0x0001940000047ab9 */ /* 0x000fe20000000a00 */
[----:B------:R-:W-:Y:S01]  /*0660*/  PRMT R0, RZ, 0x7610, R0 ;  /* 0x00007610ff007816 */ /* 0x000fe20000000000 */
[----:B------:R-:W-:Y:S01]  /*0670*/  IMAD.MOV.U32 R101, RZ, RZ, -0x1 ;  /* 0xffffffffff657424 */ /* 0x000fe200078e00ff */
[----:B------:R-:W-:Y:S01]  /*0680*/  ISETP.GE.U32.AND P0, PT, R16, UR4, PT ;  /* 0x0000000410007c0c */ /* 0x000fe2000bf06070 */
[----:B------:R-:W-:Y:S02]  /*0690*/  IMAD.MOV.U32 R100, RZ, RZ, -0x1 ;  /* 0xffffffffff647424 */ /* 0x000fe400078e00ff */
[----:B------:R-:W-:Y:S01]  /*06a0*/  IMAD.MOV.U32 R99, RZ, RZ, -0x1 ;  /* 0xffffffffff637424 */ /* 0x000fe200078e00ff */
[----:B------:R-:W-:-:S13]  /*06b0*/  ISETP.GE.U32.AND.EX P0, PT, R17, UR5, PT, P0 ;  /* 0x0000000511007c0c */ /* 0x000fda000bf06100 */
[----:B------:R-:W-:Y:S05]  /*06c0*/  @P0 BRA `(.L_x_4) ;  /* 0x0000000400540947 */ /* 0x000fea0003800000 */
[----:B------:R-:W0:Y:S01]  /*06d0*/  LDC.64 R20, c[0x0][0x628] ;  /* 0x00018a00ff147b82 */ /* 0x000e220000000a00 */
[----:B------:R-:W-:Y:S02]  /*06e0*/  IMAD.MOV.U32 R8, RZ, RZ, R16 ;  /* 0x000000ffff087224 */ /* 0x000fe400078e0010 */
[----:B------:R-:W-:-:S05]  /*06f0*/  IMAD.MOV.U32 R9, RZ, RZ, R17 ;  /* 0x000000ffff097224 */ /* 0x000fca00078e0011 */
[----:B------:R-:W1:Y:S08]  /*0700*/  LDC R0, c[0x0][0x630] ;  /* 0x00018c00ff007b82 */ /* 0x000e700000000800 */
[----:B------:R-:W2:Y:S01]  /*0710*/  LDC.64 R22, c[0x0][0x620] ;  /* 0x00018800ff167b82 */ /* 0x000ea20000000a00 */
[----:B0-----:R-:W-:-:S04]  /*0720*/  ISETP.NE.U32.AND P0, PT, R20, RZ, PT ;  /* 0x000000ff1400720c */ /* 0x001fc80003f05070 */
[----:B------:R-:W-:-:S13]  /*0730*/  ISETP.NE.AND.EX P0, PT, R21, RZ, PT, P0 ;  /* 0x000000ff1500720c */ /* 0x000fda0003f05300 */
[----:B-12---:R-:W-:Y:S05]  /*0740*/  @!P0 BRA `(.L_x_5) ;  /* 0x0000000000288947 */ /* 0x006fea0003800000 */
[----:B------:R-:W0:Y:S02]  /*0750*/  LDC R13, c[0x0][0x634] ;  /* 0x00018d00ff0d7b82 */ /* 0x000e240000000800 */
[----:B0-----:R-:W-:-:S05]  /*0760*/  IADD3 R13, P0, R16, R13, RZ ;  /* 0x0000000d100d7210 */ /* 0x001fca0007f1e0ff */
[----:B------:R-:W-:-:S04]  /*0770*/  IMAD.X R15, RZ, RZ, R17, P0 ;  /* 0x000000ffff0f7224 */ /* 0x000fc800000e0611 */
[----:B------:R-:W-:-:S04]  /*0780*/  IMAD.WIDE.U32 R8, R15, R20, RZ ;  /* 0x000000140f087225 */ /* 0x000fc800078e00ff */
[----:B------:R-:W-:-:S04]  /*0790*/  IMAD.WIDE.U32 R10, P0, R13, R21, R8 ;  /* 0x000000150d0a7225 */ /* 0x000fc80007800008 */
[----:B------:R-:W-:-:S04]  /*07a0*/  IMAD.WIDE.U32 R8, R13, R20, RZ ;  /* 0x000000140d087225 */ /* 0x000fc800078e00ff */
[----:B------:R-:W-:Y:S01]  /*07b0*/  IMAD.X R13, RZ, RZ, RZ, P0 ;  /* 0x000000ffff0d7224 */ /* 0x000fe200000e06ff */
[----:B------:R-:W-:Y:S01]  /*07c0*/  IADD3 RZ, P0, R9, R10, RZ ;  /* 0x0000000a09ff7210 */ /* 0x000fe20007f1e0ff */
[----:B------:R-:W-:-:S04]  /*07d0*/  IMAD.MOV.U32 R12, RZ, RZ, R11 ;  /* 0x000000ffff0c7224 */ /* 0x000fc800078e000b */
[----:B------:R-:W-:-:S08]  /*07e0*/  IMAD.WIDE.U32.X R8, R15, R21, R12, P0 ;  /* 0x000000150f087225 */ /* 0x000fd000000e040c */
.L_x_5:
[-CC-:B------:R-:W-:Y:S01]  /*07f0*/  SHF.R.U64 R99, R8, R0.reuse, R9.reuse ;  /* 0x0000000008637219 */ /* 0x180fe20000001209 */
[----:B------:R-:W0:Y:S01]  /*0800*/  LDC R12, c[0x0][0x618] ;  /* 0x00018600ff0c7b82 */ /* 0x000e220000000800 */
[----:B------:R-:W-:Y:S01]  /*0810*/  SHF.R.U32.HI R7, RZ, R0, R9 ;  /* 0x00000000ff077219 */ /* 0x000fe20000011609 */
[----:B------:R-:W-:Y:S01]  /*0820*/  ULDC UR4, c[0x0][0x150] ;  /* 0x0000540000047ab9 */ /* 0x000fe20000000800 */
[----:B------:R-:W-:Y:S02]  /*0830*/  IADD3 R11, P0, RZ, -R99, RZ ;  /* 0x80000063ff0b7210 */ /* 0x000fe40007f1e0ff */
[----:B------:R-:W-:-:S03]  /*0840*/  I2FP.F32.U32 R0, R6 ;  /* 0x0000000600007245 */ /* 0x000fc60000201000 */
[----:B------:R-:W1:Y:S01]  /*0850*/  LDC.64 R30, c[0x0][0x640] ;  /* 0x00019000ff1e7b82 */ /* 0x000e620000000a00 */
[----:B------:R-:W-:Y:S02]  /*0860*/  IMAD.X R13, RZ, RZ, ~R7, P0 ;  /* 0x000000ffff0d7224 */ /* 0x000fe400000e0e07 */
[----:B------:R-:W-:Y:S01]  /*0870*/  FMUL R0, R0, UR4 ;  /* 0x0000000400007c20 */ /* 0x000fe20008400000 */
[----:B------:R-:W-:Y:S01]  /*0880*/  IMAD.WIDE.U32 R8, R11, R22, R16 ;  /* 0x000000160b087225 */ /* 0x000fe200078e0010 */
[----:B------:R-:W-:-:S03]  /*0890*/  ULDC UR4, c[0x0][0x154] ;  /* 0x0000550000047ab9 */ /* 0x000fc60000000800 */
[----:B------:R-:W-:Y:S01]  /*08a0*/  IMAD R10, R13, R22, RZ ;  /* 0x000000160d0a7224 */ /* 0x000fe200078e02ff */
[----:B------:R-:W2:Y:S01]  /*08b0*/  LDC R7, c[0x0][0x144] ;  /* 0x00005100ff077b82 */ /* 0x000ea20000000800 */
[----:B------:R-:W3:Y:S02]  /*08c0*/  F2I.U32.TRUNC.NTZ R0, R0 ;  /* 0x0000000000007305 */ /* 0x000ee4000020f000 */
[----:B------:R-:W-:-:S04]  /*08d0*/  IMAD R11, R11, R23, R10 ;  /* 0x000000170b0b7224 */ /* 0x000fc800078e020a */
[----:B------:R-:W-:Y:S01]  /*08e0*/  IMAD.IADD R9, R9, 0x1, R11 ;  /* 0x0000000109097824 */ /* 0x000fe200078e020b */
[----:B------:R-:W4:Y:S01]  /*08f0*/  LDC R24, c[0x0][0x608] ;  /* 0x00018200ff187b82 */ /* 0x000f220000000800 */
[----:B------:R-:W-:-:S03]  /*0900*/  IMAD.MOV.U32 R11, RZ, RZ, -0x1 ;  /* 0xffffffffff0b7424 */ /* 0x000fc600078e00ff */
[-CC-:B0-----:R-:W-:Y:S02]  /*0910*/  SHF.R.U64 R22, R8, R12.reuse, R9.reuse ;  /* 0x0000000c08167219 */ /* 0x181fe40000001209 */
[----:B------:R-:W-:Y:S02]  /*0920*/  I2FP.F32.U32 R8, R5 ;  /* 0x0000000500087245 */ /* 0x000fe40000201000 */
[----:B------:R-:W0:Y:S01]  /*0930*/  LDC R28, c[0x0][0x658] ;  /* 0x00019600ff1c7b82 */ /* 0x000e220000000800 */
[----:B-1----:R-:W-:Y:S01]  /*0940*/  ISETP.NE.U32.AND P0, PT, R30, RZ, PT ;  /* 0x000000ff1e00720c */ /* 0x002fe20003f05070 */
[----:B---3--:R-:W-:Y:S02]  /*0950*/  IMAD.MOV R10, RZ, RZ, -R0 ;  /* 0x000000ffff0a7224 */ /* 0x008fe400078e0a00 */
[----:B------:R-:W-:Y:S01]  /*0960*/  FMUL R8, R8, UR4 ;  /* 0x0000000408087c20 */ /* 0x000fe20008400000 */
[----:B------:R-:W-:Y:S02]  /*0970*/  SHF.R.U32.HI R9, RZ, R12, R9 ;  /* 0x0000000cff097219 */ /* 0x000fe40000011609 */
[----:B------:R-:W-:Y:S01]  /*0980*/  ISETP.NE.AND.EX P0, PT, R31, RZ, PT, P0 ;  /* 0x000000ff1f00720c */ /* 0x000fe20003f05300 */
[----:B------:R1:W3:Y:S01]  /*0990*/  F2I.U32.TRUNC.NTZ R15, R8 ;  /* 0x00000008000f7305 */ /* 0x0002e2000020f000 */
[----:B------:R-:W1:Y:S01]  /*09a0*/  LDC R20, c[0x0][0x148] ;  /* 0x00005200ff147b82 */ /* 0x000e620000000800 */
[----:B--2---:R-:W-:-:S07]  /*09b0*/  IMAD R0, R7, R10, R6 ;  /* 0x0000000a07007224 */ /* 0x004fce00078e0206 */
[----:B------:R-:W2:Y:S01]  /*09c0*/  LDC R26, c[0x0][0x600] ;  /* 0x00018000ff1a7b82 */ /* 0x000ea20000000800 */
[-CC-:B----4-:R-:W-:Y:S02]  /*09d0*/  SHF.R.U64 R32, R22, R24.reuse, R9.reuse ;  /* 0x0000001816207219 */ /* 0x190fe40000001209 */
[----:B------:R-:W-:Y:S01]  /*09e0*/  SHF.R.U32.HI R7, RZ, R24, R9 ;  /* 0x00000018ff077219 */ /* 0x000fe20000011609 */
[----:B------:R-:W-:-:S04]  /*09f0*/  IMAD.MOV.U32 R9, RZ, RZ, 0x1 ;  /* 0x00000001ff097424 */ /* 0x000fc800078e00ff */
[----:B------:R-:W4:Y:S01]  /*0a00*/  LDC R21, c[0x0][0x648] ;  /* 0x00019200ff157b82 */ /* 0x000f220000000800 */
[-C--:B0-----:R-:W-:Y:S02]  /*0a10*/  SHF.L.U32 R6, R11, R28.reuse, RZ ;  /* 0x0000001c0b067219 */ /* 0x081fe400000006ff */
[--C-:B------:R-:W-:Y:S02]  /*0a20*/  SHF.R.U64 R24, R32, R28, R7.reuse ;  /* 0x0000001c20187219 */ /* 0x100fe40000001207 */
[----:B------:R-:W-:Y:S02]  /*0a30*/  LOP3.LUT R13, RZ, R6, RZ, 0x33, !PT ;  /* 0x00000006ff0d7212 */ /* 0x000fe400078e33ff */
[-C--:B------:R-:W-:Y:S01]  /*0a40*/  SHF.R.U32.HI R7, RZ, R28.reuse, R7 ;  /* 0x0000001cff077219 */ /* 0x080fe20000011607 */
[----:B------:R-:W0:Y:S01]  /*0a50*/  LDC R23, c[0x0][0x638] ;  /* 0x00018e00ff177b82 */ /* 0x000e220000000800 */
[----:B------:R-:W-:Y:S01]  /*0a60*/  SHF.L.U32 R12, R9, R28, RZ ;  /* 0x0000001c090c7219 */ /* 0x000fe200000006ff */
[----:B------:R-:W-:-:S06]  /*0a70*/  IMAD.MOV.U32 R6, RZ, RZ, R24 ;  /* 0x000000ffff067224 */ /* 0x000fcc00078e0018 */
[----:B------:R-:W0:Y:S01]  /*0a80*/  LDC R101, c[0x0][0x610] ;  /* 0x00018400ff657b82 */ /* 0x000e220000000800 */
[----:B-1-3--:R-:W-:Y:S05]  /*0a90*/  @!P0 BRA `(.L_x_6) ;  /* 0x0000000000288947 */ /* 0x00afea0003800000 */
[----:B------:R-:W1:Y:S02]  /*0aa0*/  LDC R11, c[0x0][0x64c] ;  /* 0x00019300ff0b7b82 */ /* 0x000e640000000800 */
[----:B-1----:R-:W-:-:S05]  /*0ab0*/  IADD3 R11, P0, R24, R11, RZ ;  /* 0x0000000b180b7210 */ /* 0x002fca0007f1e0ff */
        /* <DEDUP_REMOVED lines=8> */
.L_x_6:
[----:B----4-:R-:W-:Y:S01]  /*0b40*/  SHF.R.U64 R6, R6, R21, R7 ;  /* 0x0000001506067219 */ /* 0x010fe20000001207 */
[----:B--2---:R-:W-:Y:S01]  /*0b50*/  VIADD R7, R26, 0xffffffff ;  /* 0xffffffff1a077836 */ /* 0x004fe20000000000 */
[----:B------:R-:W-:Y:S01]  /*0b60*/  LOP3.LUT R13, R32, R13, RZ, 0xc0, !PT ;  /* 0x0000000d200d7212 */ /* 0x000fe200078ec0ff */
[----:B------:R-:W-:Y:S02]  /*0b70*/  IMAD.MOV R15, RZ, RZ, -R15 ;  /* 0x000000ffff0f7224 */ /* 0x000fe400078e0a0f */
[----:B------:R-:W-:Y:S02]  /*0b80*/  IMAD.MOV R8, RZ, RZ, -R6 ;  /* 0x000000ffff087224 */ /* 0x000fe400078e0a06 */
[----:B------:R-:W-:Y:S01]  /*0b90*/  IMAD R13, R12, R6, R13 ;  /* 0x000000060c0d7224 */ /* 0x000fe200078e020d */
[----:B------:R-:W-:Y:S01]  /*0ba0*/  LOP3.LUT R6, R22, R7, RZ, 0xc0, !PT ;  /* 0x0000000716067212 */ /* 0x000fe200078ec0ff */
[----:B------:R-:W-:Y:S02]  /*0bb0*/  @P3 IMAD R0, R20, R15, R5 ;  /* 0x0000000f14003224 */ /* 0x000fe400078e0205 */
[----:B0-----:R-:W-:-:S02]  /*0bc0*/  IMAD R5, R8, R23, R24 ;  /* 0x0000001708057224 */ /* 0x001fc400078e0218 */
[----:B------:R-:W-:Y:S02]  /*0bd0*/  IMAD R101, R13, R101, R0 ;  /* 0x000000650d657224 */ /* 0x000fe400078e0200 */
[----:B------:R-:W-:Y:S02]  /*0be0*/  IMAD R6, R5, R26, R6 ;  /* 0x0000001a05067224 */ /* 0x000fe400078e0206 */
[----:B------:R-:W-:-:S03]  /*0bf0*/  IMAD.MOV.U32 R0, RZ, RZ, 0x1 ;  /* 0x00000001ff007424 */ /* 0x000fc600078e00ff */
[----:B------:R-:W-:Y:S02]  /*0c00*/  SEL R100, R6, R101, !P3 ;  /* 0x0000006506647207 */ /* 0x000fe40005800000 */
[----:B------:R-:W-:-:S07]  /*0c10*/  SEL R101, R101, R6, !P3 ;  /* 0x0000000665657207 */ /* 0x000fce0005800000 */
.L_x_4:
[----:B------:R-:W-:-:S08]  /*0c20*/  NOP ;  /* 0x0000000000007918 */ /* 0x000fd00000000000 */
[----:B------:R-:W0:Y:S02]  /*0c30*/  USETMAXREG.TRY_ALLOC.CTAPOOL UP0, 0xe8 ;  /* 0x000000e8000079c8 */ /* 0x000e240008000600 */
[----:B0-----:R-:W-:-:S13]  /*0c40*/  PLOP3.LUT P0, PT, PT, PT, UP0, 0x80, 0x0 ;  /* 0x000000000000781c */ /* 0x001fda0003f0f008 */
[----:B------:R-:W-:Y:S05]  /*0c50*/  @!P0 BRA `(.L_x_4) ;  /* 0xfffffffc00f08947 */ /* 0x000fea000383ffff */
[----:B------:R-:W-:Y:S01]  /*0c60*/  ULDC.64 UR4, c[0x0][0x598] ;  /* 0x0001660000047ab9 */ /* 0x000fe20000000a00 */
[----:B------:R-:W-:Y:S01]  /*0c70*/  ULDC.64 UR40, c[0x0][0x208] ;  /* 0x0000820000287ab9 */ /* 0x000fe20000000a00 */
[----:B------:R-:W-:-:S04]  /*0c80*/  ISETP.NE.U32.AND P0, PT, RZ, UR4, PT ;  /* 0x00000004ff007c0c */ /* 0x000fc8000bf05070 */
[----:B------:R-:W-:-:S13]  /*0c90*/  ISETP.NE.AND.EX P0, PT, RZ, UR5, PT, P0 ;  /* 0x00000005ff007c0c */ /* 0x000fda000bf05300 */
[----:B------:R-:W-:Y:S05]  /*0ca0*/  @!P0 BRA `(.L_x_7) ;  /* 0x00000000001c8947 */ /* 0x000fea0003800000 */
[----:B------:R-:W0:Y:S02]  /*0cb0*/  LDC.64 R6, c[0x0][0x598] ;  /* 0x00016600ff067b82 */ /* 0x000e240000000a00 */
[----:B0-----:R-:W2:Y:S02]  /*0cc0*/  LDG.E.64 R6, desc[UR40][R6.64] ;  /* 0x0000002806067981 */ /* 0x001ea4000c1e1b00 */
[----:B--2---:R-:W-:-:S04]  /*0cd0*/  ISETP.NE.U32.AND P0, PT, R6, RZ, PT ;  /* 0x000000ff0600720c */ /* 0x004fc80003f05070 */
[----:B------:R-:W-:-:S13]  /*0ce0*/  ISETP.NE.AND.EX P0, PT, R7, RZ, PT, P0 ;  /* 0x000000ff0700720c */ /* 0x000fda0003f05300 */
[----:B------:R-:W-:Y:S05]  /*0cf0*/  @!P0 BRA `(.L_x_7) ;  /* 0x0000000000088947 */ /* 0x000fea0003800000 */
[----:B------:R0:W5:Y:S01]  /*0d00*/  LD.E R19, desc[UR40][R6.64] ;  /* 0x0000002806137980 */ /* 0x000162000c101900 */
[----:B------:R-:W-:Y:S05]  /*0d10*/  BRA `(.L_x_8) ;  /* 0x0000000000247947 */ /* 0x000fea0003800000 */
.L_x_7:
[----:B------:R-:W-:Y:S02]  /*0d20*/  ULDC.64 UR4, c[0x0][0x588] ;  /* 0x0001620000047ab9 */ /* 0x000fe40000000a00 */
[----:B------:R-:W-:-:S04]  /*0d30*/  ISETP.NE.U32.AND P0, PT, RZ, UR4, PT ;  /* 0x00000004ff007c0c */ /* 0x000fc8000bf05070 */
[----:B------:R-:W-:-:S13]  /*0d40*/  ISETP.NE.AND.EX P0, PT, RZ, UR5, PT, P0 ;  /* 0x00000005ff007c0c */ /* 0x000fda000bf05300 */
[----:B------:R-:W-:Y:S05]  /*0d50*/  @!P0 BRA `(.L_x_9) ;  /* 0x00000000000c8947 */ /* 0x000fea0003800000 */
[----:B------:R-:W0:Y:S02]  /*0d60*/  LDC.64 R6, c[0x0][0x588] ;  /* 0x00016200ff067b82 */ /* 0x000e240000000a00 */
[----:B0-----:R1:W5:Y:S01]  /*0d70*/  LDG.E R19, desc[UR40][R6.64] ;  /* 0x0000002806137981 */ /* 0x001362000c1e1900 */
[----:B------:R-:W-:Y:S05]  /*0d80*/  BRA `(.L_x_8) ;  /* 0x0000000000087947 */ /* 0x000fea0003800000 */
.L_x_9:
[----:B------:R-:W-:Y:S02]  /*0d90*/  ULDC UR4, c[0x0][0x580] ;  /* 0x0001600000047ab9 */ /* 0x000fe40000000800 */
[----:B------:R-:W-:-:S07]  /*0da0*/  IMAD.U32 R19, RZ, RZ, UR4 ;  /* 0x00000004ff137e24 */ /* 0x000fce000f8e00ff */
.L_x_8:
[----:B------:R-:W-:Y:S02]  /*0db0*/  ULDC.64 UR4, c[0x0][0x5a0] ;  /* 0x0001680000047ab9 */ /* 0x000fe40000000a00 */
[----:B------:R-:W-:-:S04]  /*0dc0*/  ISETP.NE.U32.AND P0, PT, RZ, UR4, PT ;  /* 0x00000004ff007c0c */ /* 0x000fc8000bf05070 */
[----:B------:R-:W-:-:S13]  /*0dd0*/  ISETP.NE.AND.EX P0, PT, RZ, UR5, PT, P0 ;  /* 0x00000005ff007c0c */ /* 0x000fda000bf05300 */
[----:B------:R-:W-:Y:S05]  /*0de0*/  @!P0 BRA `(.L_x_10) ;  /* 0x00000000001c8947 */ /* 0x000fea0003800000 */
[----:B01----:R-:W0:Y:S02]  /*0df0*/  LDC.64 R6, c[0x0][0x5a0] ;  /* 0x00016800ff067b82 */ /* 0x003e240000000a00 */
[----:B0-----:R-:W2:Y:S02]  /*0e00*/  LDG.E.64 R6, desc[UR40][R6.64] ;  /* 0x0000002806067981 */ /* 0x001ea4000c1e1b00 */
[----:B--2---:R-:W-:-:S04]  /*0e10*/  ISETP.NE.U32.AND P0, PT, R6, RZ, PT ;  /* 0x000000ff0600720c */ /* 0x004fc80003f05070 */
[----:B------:R-:W-:-:S13]  /*0e20*/  ISETP.NE.AND.EX P0, PT, R7, RZ, PT, P0 ;  /* 0x000000ff0700720c */ /* 0x000fda0003f05300 */
[----:B------:R-:W-:Y:S05]  /*0e30*/  @!P0 BRA `(.L_x_10) ;  /* 0x0000000000088947 */ /* 0x000fea0003800000 */
[----:B------:R0:W5:Y:S01]  /*0e40*/  LD.E R88, desc[UR40][R6.64] ;  /* 0x0000002806587980 */ /* 0x000162000c101900 */
[----:B------:R-:W-:Y:S05]  /*0e50*/  BRA `(.L_x_11) ;  /* 0x0000000000247947 */ /* 0x000fea0003800000 */
.L_x_10:
[----:B------:R-:W-:Y:S02]  /*0e60*/  ULDC.64 UR4, c[0x0][0x590] ;  /* 0x0001640000047ab9 */ /* 0x000fe40000000a00 */
[----:B------:R-:W-:-:S04]  /*0e70*/  ISETP.NE.U32.AND P0, PT, RZ, UR4, PT ;  /* 0x00000004ff007c0c */ /* 0x000fc8000bf05070 */
[----:B------:R-:W-:-:S13]  /*0e80*/  ISETP.NE.AND.EX P0, PT, RZ, UR5, PT, P0 ;  /* 0x00000005ff007c0c */ /* 0x000fda000bf05300 */
[----:B------:R-:W-:Y:S05]  /*0e90*/  @!P0 BRA `(.L_x_12) ;  /* 0x00000000000c8947 */ /* 0x000fea0003800000 */
[----:B------:R-:W2:Y:S02]  /*0ea0*/  LDC.64 R88, c[0x0][0x590] ;  /* 0x00016400ff587b82 */ /* 0x000ea40000000a00 */
[----:B--2---:R2:W5:Y:S01]  /*0eb0*/  LDG.E R88, desc[UR40][R88.64] ;  /* 0x0000002858587981 */ /* 0x004562000c1e1900 */
[----:B------:R-:W-:Y:S05]  /*0ec0*/  BRA `(.L_x_11) ;  /* 0x0000000000087947 */ /* 0x000fea0003800000 */
.L_x_12:
[----:B------:R-:W-:Y:S02]  /*0ed0*/  ULDC UR4, c[0x0][0x584] ;  /* 0x0001610000047ab9 */ /* 0x000fe40000000800 */
[----:B------:R-:W-:-:S07]  /*0ee0*/  IMAD.U32 R88, RZ, RZ, UR4 ;  /* 0x00000004ff587e24 */ /* 0x000fce000f8e00ff */
.L_x_11:
[----:B------:R-:W-:-:S13]  /*0ef0*/  LOP3.LUT P0, RZ, R0, 0xff, RZ, 0xc0, !PT ;  /* 0x000000ff00ff7812 */ /* 0x000fda000780c0ff */
[----:B------:R-:W-:Y:S05]  /*0f00*/  @!P0 EXIT ;  /* 0x000000000000894d */ /* 0x000fea0003800000 */
[----:B------:R-:W3:Y:S01]  /*0f10*/  LDC R90, c[0x0][0x658] ;  /* 0x00019600ff5a7b82 */ /* 0x000ee20000000800 */
[----:B------:R-:W-:Y:S01]  /*0f20*/  ULDC.64 UR6, c[0x0][0x288] ;  /* 0x0000a20000067ab9 */ /* 0x000fe20000000a00 */
[----:B------:R-:W-:Y:S01]  /*0f30*/  LOP3.LUT R14, R14, 0x1, RZ, 0xc0, !PT ;  /* 0x000000010e0e7812 */ /* 0x000fe200078ec0ff */
[----:B------:R-:W-:Y:S01]  /*0f40*/  UIADD3 UR4, UR7, 0x7f, URZ ;  /* 0x0000007f07047890 */ /* 0x000fe2000fffe03f */
[----:B------:R-:W-:Y:S01]  /*0f50*/  SHF.R.U32.HI R0, RZ, 0x2, R3 ;  /* 0x00000002ff007819 */ /* 0x000fe20000011603 */
[----:B01----:R-:W-:Y:S01]  /*0f60*/  IMAD.MOV.U32 R7, RZ, RZ, -0x1 ;  /* 0xffffffffff077424 */ /* 0x003fe200078e00ff */
[----:B------:R-:W-:Y:S01]  /*0f70*/  SHF.R.U32.HI R4, RZ, 0x1, R4 ;  /* 0x00000001ff047819 */ /* 0x000fe20000011604 */
[----:B------:R-:W-:Y:S01]  /*0f80*/  USHF.R.S32.HI UR5, URZ, 0x1f, UR4 ;  /* 0x0000001f3f057899 */ /* 0x000fe20008011404 */
[----:B------:R-:W0:Y:S01]  /*0f90*/  LDC.64 R92, c[0x0][0x5c8] ;  /* 0x00017200ff5c7b82 */ /* 0x000e220000000a00 */
[----:B------:R-:W-:Y:S01]  /*0fa0*/  IMAD.SHL.U32 R5, R14, 0x40, RZ ;  /* 0x000000400e057824 */ /* 0x000fe200078e00ff */
[----:B------:R-:W-:Y:S01]  /*0fb0*/  LOP3.LUT R0, R0, 0x7, RZ, 0xc0, !PT ;  /* 0x0000000700007812 */ /* 0x000fe200078ec0ff */
[----:B------:R-:W-:Y:S01]  /*0fc0*/  ULEA.HI UR5, UR5, UR4, URZ, 0x7 ;  /* 0x0000000405057291 */ /* 0x000fe2000f8f383f */
[----:B------:R-:W-:Y:S01]  /*0fd0*/  LOP3.LUT R23, R4, 0x30, RZ, 0xc0, !PT ;  /* 0x0000003004177812 */ /* 0x000fe200078ec0ff */
[----:B------:R-:W-:Y:S01]  /*0fe0*/  IMAD.MOV.U32 R9, RZ, RZ, 0x1 ;  /* 0x00000001ff097424 */ /* 0x000fe200078e00ff */
[--C-:B------:R-:W-:Y:S01]  /*0ff0*/  LOP3.LUT R22, R5, 0x40, R0.reuse, 0xe2, !PT ;  /* 0x0000004005167812 */ /* 0x100fe200078ee200 */
[----:B------:R-:W-:Y:S01]  /*1000*/  USHF.R.S32.HI UR43, URZ, 0x7, UR5 ;  /* 0x000000073f2b7899 */ /* 0x000fe20008011405 */
[----:B------:R-:W1:Y:S01]  /*1010*/  LDC R95, c[0x0][0x600] ;  /* 0x00018000ff5f7b82 */ /* 0x000e620000000800 */
[-C--:B------:R-:W-:Y:S01]  /*1020*/  IADD3 R5, RZ, -R23.reuse, -R0 ;  /* 0x80000017ff057210 */ /* 0x080fe20007ffe800 */
[----:B------:R-:W-:Y:S01]  /*1030*/  IMAD.U32 R6, RZ, RZ, UR6 ;  /* 0x00000006ff067e24 */ /* 0x000fe2000f8e00ff */
[C---:B--2---:R-:W-:Y:S01]  /*1040*/  LOP3.LUT R89, R3.reuse, 0x3, RZ, 0xc0, !PT ;  /* 0x0000000303597812 */ /* 0x044fe200078ec0ff */
[----:B------:R-:W-:Y:S01]  /*1050*/  UISETP.LT.AND UP0, UPT, UR43, 0x1, UPT ;  /* 0x000000012b00788c */ /* 0x000fe2000bf01270 */
[----:B------:R-:W-:Y:S01]  /*1060*/  LOP3.LUT R94, R3, 0x80, RZ, 0xc0, !PT ;  /* 0x00000080035e7812 */ /* 0x000fe200078ec0ff */
[----:B------:R-:W-:Y:S01]  /*1070*/  IMAD R5, R14, -0x40, R5 ;  /* 0xffffffc00e057824 */ /* 0x000fe200078e0205 */
[----:B------:R-:W-:Y:S01]  /*1080*/  ULDC UR4, c[0x0][0x284] ;  /* 0x0000a10000047ab9 */ /* 0x000fe20000000800 */
[-C--:B---3--:R-:W-:Y:S01]  /*1090*/  SHF.L.U32 R7, R7, R90.reuse, RZ ;  /* 0x0000005a07077219 */ /* 0x088fe200000006ff */
[----:B------:R-:W-:Y:S01]  /*10a0*/  USEL UR44, UR43, 0x1, UP0 ;  /* 0x000000012b2c7887 */ /* 0x000fe20008000000 */
[----:B------:R-:W-:Y:S01]  /*10b0*/  LOP3.LUT R22, R22, R23, RZ, 0xfc, !PT ;  /* 0x0000001716167212 */ /* 0x000fe200078efcff */
[----:B------:R-:W-:Y:S01]  /*10c0*/  IMAD R89, R89, -0x2, R6 ;  /* 0xfffffffe59597824 */ /* 0x000fe200078e0206 */
[----:B------:R-:W-:Y:S01]  /*10d0*/  SHF.L.U32 R90, R9, R90, RZ ;  /* 0x0000005a095a7219 */ /* 0x000fe200000006ff */
[----:B------:R-:W-:Y:S01]  /*10e0*/  VIADD R97, R5, UR4 ;  /* 0x0000000405617c36 */ /* 0x000fe20008000000 */
[----:B------:R-:W-:Y:S01]  /*10f0*/  LOP3.LUT R98, R18, 0x1, RZ, 0xfc, !PT ;  /* 0x0000000112627812 */ /* 0x000fe200078efcff */
[----:B------:R-:W-:Y:S01]  /*1100*/  IMAD.MOV.U32 R23, RZ, RZ, RZ ;  /* 0x000000ffff177224 */ /* 0x000fe200078e00ff */
[C---:B0-----:R-:W-:Y:S01]  /*1110*/  SHF.L.U64.HI R91, R92.reuse, 0x3, R93 ;  /* 0x000000035c5b7819 */ /* 0x041fe2000001025d */
[----:B------:R-:W-:Y:S01]  /*1120*/  IMAD.SHL.U32 R92, R92, 0x8, RZ ;  /* 0x000000085c5c7824 */ /* 0x000fe200078e00ff */
[----:B------:R-:W-:Y:S01]  /*1130*/  SHF.R.U32.HI R94, RZ, 0x7, R94 ;  /* 0x00000007ff5e7819 */ /* 0x000fe2000001165e */
[----:B------:R-:W-:Y:S01]  /*1140*/  IMAD.SHL.U32 R93, R3, 0x2, RZ ;  /* 0x00000002035d7824 */ /* 0x000fe200078e00ff */
[----:B------:R-:W-:Y:S01]  /*1150*/  LOP3.LUT R96, RZ, R7, RZ, 0x33, !PT ;  /* 0x00000007ff607212 */ /* 0x000fe200078e33ff */
[----:B------:R-:W-:Y:S01]  /*1160*/  UIADD3 UR44, UR43, -UR44, URZ ;  /* 0x8000002c2b2c7290 */ /* 0x000fe2000fffe03f */
[----:B------:R-:W-:Y:S01]  /*1170*/  UMOV UR36, URZ ;  /* 0x0000003f00247c82 */ /* 0x000fe20008000000 */
[----:B-1----:R-:W-:Y:S01]  /*1180*/  VIADD R95, R95, 0xffffffff ;  /* 0xffffffff5f5f7836 */ /* 0x002fe20000000000 */
[----:B------:R-:W-:-:S09]  /*1190*/  UMOV UR42, URZ ;  /* 0x0000003f002a7c82 */ /* 0x000fd20008000000 */
.L_x_158:
[----:B0-----:R-:W0:Y:S01]  /*11a0*/  SHFL.IDX PT, R0, R94, RZ, 0x1f ;  /* 0x00001fff5e007589 */ /* 0x001e2200000e0000 */
[----:B-1----:R-:W1:Y:S01]  /*11b0*/  S2UR UR7, SR_CgaCtaId ;  /* 0x00000000000779c3 */ /* 0x002e620000008800 */
[----:B------:R-:W-:Y:S01]  /*11c0*/  UMOV UR6, 0x400 ;  /* 0x0000040000067882 */ /* 0x000fe20000000000 */
[----:B0-----:R-:W-:Y:S01]  /*11d0*/  R2UR UR4, R0 ;  /* 0x00000000000472ca */ /* 0x001fe200000e0000 */
[----:B-1----:R-:W-:-:S12]  /*11e0*/  ULEA UR46, UR7, UR6, 0x18 ;  /* 0x00000006072e7291 */ /* 0x002fd8000f8ec03f */
[----:B------:R-:W-:-:S04]  /*11f0*/  ULEA.HI UR5, UR4, UR4, URZ, 0x1 ;  /* 0x0000000404057291 */ /* 0x000fc8000f8f083f */
[----:B------:R-:W-:-:S04]  /*1200*/  ULOP3.LUT UR5, UR5, 0x7fffe, URZ, 0xc0, !UPT ;  /* 0x0007fffe05057892 */ /* 0x000fc8000f8ec03f */
[----:B------:R-:W-:-:S03]  /*1210*/  UIADD3 UR5, UR4, -UR5, URZ ;  /* 0x8000000504057290 */ /* 0x000fc6000fffe03f */
[----:B------:R-:W-:Y:S01]  /*1220*/  ULDC UR4, c[0x0][0x28c] ;  /* 0x0000a30000047ab9 */ /* 0x000fe20000000800 */
[----:B------:R-:W-:Y:S01]  /*1230*/  ULEA UR5, UR5, UR46, 0xd ;  /* 0x0000002e05057291 */ /* 0x000fe2000f8e683f */
[----:B------:R-:W-:-:S03]  /*1240*/  ISETP.LT.AND P0, PT, RZ, UR4, PT ;  /* 0x00000004ff007c0c */ /* 0x000fc6000bf01270 */
[----:B------:R-:W-:-:S04]  /*1250*/  UIADD3 UR5, UR5, 0x100, URZ ;  /* 0x0000010005057890 */ /* 0x000fc8000fffe03f */
[----:B------:R-:W-:-:S04]  /*1260*/  USHF.R.U32.HI UR5, URZ, 0x4, UR5 ;  /* 0x000000043f057899 */ /* 0x000fc80008011605 */
[----:B------:R-:W-:-:S04]  /*1270*/  ULOP3.LUT UR5, UR5, 0x3fff, URZ, 0xc0, !UPT ;  /* 0x00003fff05057892 */ /* 0x000fc8000f8ec03f */
[----:B------:R-:W-:Y:S01]  /*1280*/  ULOP3.LUT UR45, UR5, 0x10000, URZ, 0xfc, !UPT ;  /* 0x00010000052d7892 */ /* 0x000fe2000f8efc3f */
[----:B---345:R-:W-:Y:S11]  /*1290*/  @P0 BRA `(.L_x_13) ;  /* 0x0000000000400947 */ /* 0x038ff60003800000 */
[----:B------:R-:W-:Y:S01]  /*12a0*/  MOV R0, 0x0 ;  /* 0x0000000000007802 */ /* 0x000fe20000000f00 */
[----:B------:R-:W-:Y:S01]  /*12b0*/  ULDC.64 UR4, c[0x4][0x68] ;  /* 0x01001a0000047ab9 */ /* 0x000fe20000000a00 */
[----:B------:R-:W-:Y:S01]  /*12c0*/  ULDC.64 UR6, c[0x4][0x8] ;  /* 0x0100020000067ab9 */ /* 0x000fe20000000a00 */
[----:B------:R-:W-:Y:S01]  /*12d0*/  IMAD.U32 R4, RZ, RZ, UR4 ;  /* 0x00000004ff047e24 */ /* 0x000fe2000f8e00ff */
[----:B------:R0:W1:Y:S01]  /*12e0*/  LDC.64 R14, c[0x4][R0] ;  /* 0x01000000000e7b82 */ /* 0x0000620000000a00 */
[----:B------:R-:W-:Y:S01]  /*12f0*/  IMAD.U32 R5, RZ, RZ, UR5 ;  /* 0x00000005ff057e24 */ /* 0x000fe2000f8e00ff */
[----:B------:R-:W-:Y:S01]  /*1300*/  ULDC.64 UR4, c[0x4][0x70] ;  /* 0x01001c0000047ab9 */ /* 0x000fe20000000a00 */
[----:B------:R-:W-:Y:S02]  /*1310*/  IMAD.U32 R10, RZ, RZ, UR6 ;  /* 0x00000006ff0a7e24 */ /* 0x000fe4000f8e00ff */
[----:B------:R-:W-:Y:S02]  /*1320*/  IMAD.U32 R6, RZ, RZ, UR4 ;  /* 0x00000004ff067e24 */ /* 0x000fe4000f8e00ff */
[----:B------:R-:W-:-:S02]  /*1330*/  IMAD.U32 R7, RZ, RZ, UR5 ;  /* 0x00000005ff077e24 */ /* 0x000fc4000f8e00ff */
[----:B------:R-:W-:Y:S02]  /*1340*/  IMAD.U32 R11, RZ, RZ, UR7 ;  /* 0x00000007ff0b7e24 */ /* 0x000fe4000f8e00ff */
[----:B------:R-:W-:Y:S02]  /*1350*/  IMAD.MOV.U32 R8, RZ, RZ, 0x1e1 ;  /* 0x000001e1ff087424 */ /* 0x000fe400078e00ff */
[----:B------:R-:W-:Y:S02]  /*1360*/  IMAD.MOV.U32 R12, RZ, RZ, 0x1 ;  /* 0x00000001ff0c7424 */ /* 0x000fe400078e00ff */
[----:B0-----:R-:W-:-:S07]  /*1370*/  IMAD.MOV.U32 R13, RZ, RZ, RZ ;  /* 0x000000ffff0d7224 */ /* 0x001fce00078e00ff */
[----:B------:R-:W-:-:S07]  /*1380*/  LEPC R20, `(.L_x_13) ;  /* 0x000000001014794e */ /* 0x000fce0000000000 */
[----:B-1---5:R-:W-:Y:S05]  /*1390*/  CALL.ABS.NOINC R14 ;  /* 0x000000000e007343 */ /* 0x022fea0003c00000 */
.L_x_13:
[----:B------:R-:W-:-:S13]  /*13a0*/  ISETP.NE.AND P0, PT, R98, 0x3, PT ;  /* 0x000000036200780c */ /* 0x000fda0003f05270 */
[----:B------:R-:W-:Y:S05]  /*13b0*/  @!P0 BRA `(.L_x_14) ;  /* 0x0000000000048947 */ /* 0x000fea0003800000 */
[----:B------:R-:W-:Y:S01]  /*13c0*/  BPT.TRAP 0x1 ;  /* 0x000000040000795c */ /* 0x000fe20000300000 */
.L_x_14:
[----:B------:R-:W-:Y:S02]  /*13d0*/  IMAD.U32 R3, RZ, RZ, UR42 ;  /* 0x0000002aff037e24 */ /* 0x000fe4000f8e00ff */
[----:B------:R-:W-:-:S03]  /*13e0*/  IMAD.U32 R0, RZ, RZ, UR36 ;  /* 0x00000024ff007e24 */ /* 0x000fc6000f8e00ff */
[----:B------:R-:W-:Y:S02]  /*13f0*/  LEA R3, R3, UR46, 0x3 ;  /* 0x0000002e03037c11 */ /* 0x000fe4000f8e18ff */
[----:B------:R-:W-:-:S04]  /*1400*/  SHF.L.U32 R0, R0, 0x1f, RZ ;  /* 0x0000001f00007819 */ /* 0x000fc800000006ff */
[----:B------:R0:W1:Y:S01]  /*1410*/  SYNCS.PHASECHK.TRANS64.TRYWAIT P1, [R3+URZ], R0 ;  /* 0x00000000030075a7 */ /* 0x000062000802017f */
[----:B------:R-:W-:Y:S05]  /*1420*/  @!P0 BRA `(.L_x_15) ;  /* 0x0000000000048947 */ /* 0x000fea0003800000 */
[----:B------:R-:W-:Y:S01]  /*1430*/  BPT.TRAP 0x1 ;  /* 0x000000040000795c */ /* 0x000fe20000300000 */
.L_x_15:
[----:B------:R-:W-:-:S05]  /*1440*/  IMAD.U32 R4, RZ, RZ, UR44 ;  /* 0x0000002cff047e24 */ /* 0x000fca000f8e00ff */
[----:B------:R-:W-:Y:S01]  /*1450*/  ISETP.GE.AND P2, PT, R4, 0x1, PT ;  /* 0x000000010400780c */ /* 0x000fe20003f46270 */
[----:B-1----:R-:W-:-:S12]  /*1460*/  @P1 BRA `(.L_x_16) ;  /* 0x0000000000081947 */ /* 0x002fd80003800000 */
[----:B------:R-:W1:Y:S02]  /*1470*/  SYNCS.PHASECHK.TRANS64.TRYWAIT P1, [R3+URZ], R0 ;  /* 0x00000000030075a7 */ /* 0x000e64000802017f */
[----:B-1----:R-:W-:Y:S05]  /*1480*/  @!P1 BRA `(.L_x_17) ;  /* 0x0000007000809947 */ /* 0x002fea0003800000 */
.L_x_16:
[----:B------:R-:W-:Y:S05]  /*1490*/  WARPSYNC.ALL ;  /* 0x0000000000007948 */ /* 0x000fea0003800000 */
[----:B------:R-:W-:Y:S01]  /*14a0*/  UIADD3 UR4, UR46, 0x30100, URZ ;  /* 0x000301002e047890 */ /* 0x000fe2000fffe03f */
[----:B------:R-:W-:Y:S01]  /*14b0*/  WARPGROUP.ARRIVE ;  /* 0x00000000000079c5 */ /* 0x000fe20000000000 */
[----:B------:R-:W-:Y:S02]  /*14c0*/  ULEA UR6, UR42, UR45, 0xc ;  /* 0x0000002d2a067291 */ /* 0x000fe4000f8e603f */
[----:B------:R-:W-:Y:S01]  /*14d0*/  USHF.R.U32.HI UR4, URZ, 0x4, UR4 ;  /* 0x000000043f047899 */ /* 0x000fe20008011604 */
[----:B------:R-:W-:Y:S01]  /*14e0*/  UMOV UR13, 0x40000040 ;  /* 0x40000040000d7882 */ /* 0x000fe20000000000 */
[----:B------:R-:W-:-:S02]  /*14f0*/  UMOV UR15, 0x40000040 ;  /* 0x40000040000f7882 */ /* 0x000fc40000000000 */
[----:B------:R-:W-:Y:S01]  /*1500*/  ULOP3.LUT UR4, UR4, 0x3fff, URZ, 0xc0, !UPT ;  /* 0x00003fff04047892 */ /* 0x000fe2000f8ec03f */
[----:B------:R-:W-:Y:S01]  /*1510*/  UMOV UR12, UR6 ;  /* 0x00000006000c7c82 */ /* 0x000fe20008000000 */
[----:B------:R-:W-:Y:S02]  /*1520*/  UMOV UR5, 0x40000040 ;  /* 0x4000004000057882 */ /* 0x000fe40000000000 */
[----:B------:R-:W-:Y:S01]  /*1530*/  ULOP3.LUT UR8, UR4, 0x10000, URZ, 0xfc, !UPT ;  /* 0x0001000004087892 */ /* 0x000fe2000f8efc3f */
[----:B------:R-:W-:-:S03]  /*1540*/  UMOV UR7, 0x40000040 ;  /* 0x4000004000077882 */ /* 0x000fc60000000000 */
[----:B------:R-:W-:-:S04]  /*1550*/  ULEA UR4, UR42, UR8, 0xc ;  /* 0x000000082a047291 */ /* 0x000fc8000f8e603f */
[----:B------:R-:W-:-:S03]  /*1560*/  UIADD3 UR9, UR4, 0xc06, URZ ;  /* 0x00000c0604097890 */ /* 0x000fc6000fffe03f */
[----:B------:R-:W-:Y:S02]  /*1570*/  UMOV UR14, UR4 ;  /* 0x00000004000e7c82 */ /* 0x000fe40008000000 */
[----:B------:R-:W-:Y:S01]  /*1580*/  HGMMA.64x128x8.F32.TF32 R24, gdesc[UR12], RZ, !UPT, gsb0 ;  /* 0x05e000000c1879f0 */ /* 0x000fe2000c0028ff */
[----:B------:R-:W-:Y:S02]  /*1590*/  UIADD3 UR12, UR6, 0x2, URZ ;  /* 0x00000002060c7890 */ /* 0x000fe4000fffe03f */
[----:B------:R-:W-:Y:S01]  /*15a0*/  UIADD3 UR14, UR4, 0x2, URZ ;  /* 0x00000002040e7890 */ /* 0x000fe2000fffe03f */
[----:B------:R-:W-:Y:S01]  /*15b0*/  UMOV UR13, 0x40000040 ;  /* 0x40000040000d7882 */ /* 0x000fe20000000000 */
[----:B------:R-:W-:Y:S01]  /*15c0*/  UMOV UR15, 0x40000040 ;  /* 0x40000040000f7882 */ /* 0x000fe20000000000 */
[----:B------:R-:W-:Y:S02]  /*15d0*/  WARPGROUP.DEPBAR.LE gsb0, 0x0 ;  /* 0x00008000000079c5 */ /* 0x000fe40000010000 */
[----:B------:R-:W-:-:S06]  /*15e0*/  WARPGROUP.ARRIVE ;  /* 0x00000000000079c5 */ /* 0x000fcc0000000000 */
[----:B------:R-:W-:Y:S01]  /*15f0*/  HGMMA.64x128x8.F32.TF32 R24, gdesc[UR12], R24, gsb0 ;  /* 0x05e000000c1879f0 */ /* 0x000fe20008002818 */
        /* <DEDUP_REMOVED lines=88> */
[----:B------:R-:W-:-:S07]  /*1b80*/  UIADD3 UR6, UR6, 0xc06, URZ ;  /* 0x00000c0606067890 */ /* 0x000fce000fffe03f */
[----:B------:R-:W-:Y:S01]  /*1b90*/  UMOV UR4, UR6 ;  /* 0x0000000600047c82 */ /* 0x000fe20008000000 */
[----:B------:R-:W-:Y:S01]  /*1ba0*/  UMOV UR6, UR9 ;  /* 0x0000000900067c82 */ /* 0x000fe20008000000 */
[----:B------:R-:W-:Y:S02]  /*1bb0*/  WARPGROUP.DEPBAR.LE gsb0, 0x0 ;  /* 0x00008000000079c5 */ /* 0x000fe40000010000 */
[----:B------:R-:W-:-:S06]  /*1bc0*/  WARPGROUP.ARRIVE ;  /* 0x00000000000079c5 */ /* 0x000fcc0000000000 */
[----:B------:R-:W-:Y:S03]  /*1bd0*/  HGMMA.64x128x8.F32.TF32 R24, gdesc[UR12], R24, gsb0 ;  /* 0x05e000000c1879f0 */ /* 0x000fe60008002818 */
[----:B------:R-:W-:Y:S02]  /*1be0*/  WARPGROUP.DEPBAR.LE gsb0, 0x0 ;  /* 0x00008000000079c5 */ /* 0x000fe40000010000 */
[----:B------:R-:W-:-:S07]  /*1bf0*/  WARPGROUP.ARRIVE ;  /* 0x00000000000079c5 */ /* 0x000fce0000000000 */
[----:B------:R-:W-:Y:S03]  /*1c00*/  HGMMA.64x128x8.F32.TF32 R24, gdesc[UR4], R24, gsb0 ;  /* 0x05e00000041879f0 */ /* 0x000fe60008002818 */
[----:B------:R-:W-:Y:S02]  /*1c10*/  WARPGROUP.DEPBAR.LE gsb0, 0x0 ;  /* 0x00008000000079c5 */ /* 0x000fe40000010000 */
[----:B------:R-:W-:Y:S05]  /*1c20*/  @!P2 BRA `(.L_x_18) ;  /* 0x00000008006ca947 */ /* 0x000fea0003800000 */
[----:B------:R-:W-:Y:S01]  /*1c30*/  UIADD3 UR13, UR42, 0x1, URZ ;  /* 0x000000012a0d7890 */ /* 0x000fe2000fffe03f */
[----:B01----:R-:W-:Y:S01]  /*1c40*/  IMAD.U32 R0, RZ, RZ, UR44 ;  /* 0x0000002cff007e24 */ /* 0x003fe2000f8e00ff */
[----:B------:R-:W-:Y:S02]  /*1c50*/  UMOV UR9, UR42 ;  /* 0x0000002a00097c82 */ /* 0x000fe40008000000 */
[----:B------:R-:W-:-:S04]  /*1c60*/  UISETP.NE.AND UP0, UPT, UR13, 0x3, UPT ;  /* 0x000000030d00788c */ /* 0x000fc8000bf05270 */
[----:B------:R-:W-:Y:S02]  /*1c70*/  USEL UR4, URZ, 0x1, UP0 ;  /* 0x000000013f047887 */ /* 0x000fe40008000000 */
[----:B------:R-:W-:Y:S02]  /*1c80*/  USEL UR13, UR13, URZ, UP0 ;  /* 0x0000003f0d0d7287 */ /* 0x000fe40008000000 */
[----:B------:R-:W-:-:S06]  /*1c90*/  ULOP3.LUT UR4, UR36, UR4, URZ, 0x3c, !UPT ;  /* 0x0000000424047292 */ /* 0x000fcc000f8e3c3f */
[----:B------:R-:W-:-:S07]  /*1ca0*/  IMAD.U32 R5, RZ, RZ, UR4 ;  /* 0x00000004ff057e24 */ /* 0x000fce000f8e00ff */
.L_x_25:
[----:B01----:R-:W-:Y:S05]  /*1cb0*/  @!P0 BRA `(.L_x_19) ;  /* 0x0000000000048947 */ /* 0x003fea0003800000 */
[----:B------:R-:W-:Y:S01]  /*1cc0*/  BPT.TRAP 0x1 ;  /* 0x000000040000795c */ /* 0x000fe20000300000 */
.L_x_19:
[----:B------:R-:W0:Y:S01]  /*1cd0*/  S2UR UR4, SR_CgaCtaId ;  /* 0x00000000000479c3 */ /* 0x000e220000008800 */
[----:B------:R-:W-:Y:S01]  /*1ce0*/  UMOV UR10, 0x400 ;  /* 0x00000400000a7882 */ /* 0x000fe20000000000 */
[----:B------:R-:W-:Y:S01]  /*1cf0*/  SHF.L.U32 R3, R5, 0x1f, RZ ;  /* 0x0000001f05037819 */ /* 0x000fe200000006ff */
[----:B0-----:R-:W-:-:S04]  /*1d00*/  ULEA UR10, UR4, UR10, 0x18 ;  /* 0x0000000a040a7291 */ /* 0x001fc8000f8ec03f */
[----:B------:R-:W-:-:S09]  /*1d10*/  ULEA UR4, UR13, UR10, 0x3 ;  /* 0x0000000a0d047291 */ /* 0x000fd2000f8e183f */
[----:B------:R0:W1:Y:S01]  /*1d20*/  SYNCS.PHASECHK.TRANS64.TRYWAIT P1, [UR4], R3 ;  /* 0x00000003ff0075a7 */ /* 0x0000620008020144 */
[----:B------:R-:W-:Y:S05]  /*1d30*/  @!P0 BRA `(.L_x_20) ;  /* 0x0000000000048947 */ /* 0x000fea0003800000 */
[----:B------:R-:W-:Y:S01]  /*1d40*/  BPT.TRAP 0x1 ;  /* 0x000000040000795c */ /* 0x000fe20000300000 */
.L_x_20:
[----:B-1----:R-:W-:Y:S05]  /*1d50*/  @P1 BRA `(.L_x_21) ;  /* 0x0000000000081947 */ /* 0x002fea0003800000 */
[----:B------:R-:W1:Y:S02]  /*1d60*/  SYNCS.PHASECHK.TRANS64.TRYWAIT P1, [UR4], R3 ;  /* 0x00000003ff0075a7 */ /* 0x000e640008020144 */
[----:B-1----:R-:W-:Y:S05]  /*1d70*/  @!P1 BRA `(.L_x_22) ;  /* 0x0000006800589947 */ /* 0x002fea0003800000 */
.L_x_21:
[----:B------:R-:W-:Y:S01]  /*1d80*/  ULEA UR12, UR13, UR8, 0xc ;  /* 0x000000080d0c7291 */ /* 0x000fe2000f8e603f */
[----:B------:R-:W-:Y:S01]  /*1d90*/  WARPGROUP.ARRIVE ;  /* 0x00000000000079c5 */ /* 0x000fe20000000000 */
[----:B------:R-:W-:Y:S01]  /*1da0*/  ULEA UR11, UR13, UR45, 0xc ;  /* 0x0000002d0d0b7291 */ /* 0x000fe2000f8e603f */
[----:B------:R-:W-:Y:S01]  /*1db0*/  UMOV UR7, 0x40000040 ;  /* 0x4000004000077882 */ /* 0x000fe20000000000 */
[----:B------:R-:W-:-:S03]  /*1dc0*/  UMOV UR5, 0x40000040 ;  /* 0x4000004000057882 */ /* 0x000fc60000000000 */
[----:B------:R-:W-:Y:S02]  /*1dd0*/  UMOV UR6, UR12 ;  /* 0x0000000c00067c82 */ /* 0x000fe40008000000 */
[----:B------:R-:W-:Y:S02]  /*1de0*/  UMOV UR4, UR11 ;  /* 0x0000000b00047c82 */ /* 0x000fe40008000000 */
[----:B------:R-:W-:Y:S01]  /*1df0*/  HGMMA.64x128x8.F32.TF32 R24, gdesc[UR4], R24, gsb0 ;  /* 0x05e00000041879f0 */ /* 0x000fe20008002818 */
[----:B------:R-:W-:Y:S02]  /*1e00*/  UIADD3 UR6, UR12, 0x2, URZ ;  /* 0x000000020c067890 */ /* 0x000fe4000fffe03f */
[----:B------:R-:W-:Y:S01]  /*1e10*/  UIADD3 UR4, UR11, 0x2, URZ ;  /* 0x000000020b047890 */ /* 0x000fe2000fffe03f */
[----:B------:R-:W-:Y:S01]  /*1e20*/  UMOV UR7, 0x40000040 ;  /* 0x4000004000077882 */ /* 0x000fe20000000000 */
[----:B------:R-:W-:Y:S01]  /*1e30*/  UMOV UR5, 0x40000040 ;  /* 0x4000004000057882 */ /* 0x000fe20000000000 */
[----:B------:R-:W-:-:S02]  /*1e40*/  WARPGROUP.DEPBAR.LE gsb0, 0x0 ;  /* 0x00008000000079c5 */ /* 0x000fc40000010000 */
        /* <DEDUP_REMOVED lines=99> */
[----:B------:R-:W-:Y:S03]  /*2480*/  HGMMA.64x128x8.F32.TF32 R24, gdesc[UR4], R24, gsb0 ;  /* 0x05e00000041879f0 */ /* 0x000fe60008002818 */
[----:B------:R-:W-:Y:S02]  /*2490*/  WARPGROUP.DEPBAR.LE gsb0, 0x0 ;  /* 0x00008000000079c5 */ /* 0x000fe40000010000 */
[----:B------:R-:W-:Y:S05]  /*24a0*/  @!P0 BRA `(.L_x_23) ;  /* 0x0000000000048947 */ /* 0x000fea0003800000 */
[----:B------:R-:W-:Y:S01]  /*24b0*/  BPT.TRAP 0x1 ;  /* 0x000000040000795c */ /* 0x000fe20000300000 */
.L_x_23:
[----:B------:R-:W-:Y:S01]  /*24c0*/  ULEA UR10, UR9, UR10, 0x3 ;  /* 0x0000000a090a7291 */ /* 0x000fe2000f8e183f */
[----:B------:R-:W-:-:S03]  /*24d0*/  ISETP.GT.U32.AND P1, PT, R18, 0x1, PT ;  /* 0x000000011200780c */ /* 0x000fc60003f24070 */
[----:B------:R-:W-:-:S04]  /*24e0*/  UIADD3 UR10, UR10, 0x18, URZ ;  /* 0x000000180a0a7890 */ /* 0x000fc8000fffe03f */
[----:B------:R-:W-:-:S09]  /*24f0*/  UPRMT UR10, URZ, 0x654, UR10 ;  /* 0x000006543f0a7896 */ /* 0x000fd2000800000a */
[----:B------:R-:W-:Y:S01]  /*2500*/  SYNCS.ARRIVE.TRANS64.RED.A1T0 RZ, [UR10], RZ ;  /* 0x000000ffffff79a7 */ /* 0x000fe2000810040a */
[----:B------:R-:W-:Y:S05]  /*2510*/  @P1 BRA `(.L_x_24) ;  /* 0x0000000000041947 */ /* 0x000fea0003800000 */
[----:B------:R-:W-:Y:S01]  /*2520*/  BPT.TRAP 0x1 ;  /* 0x000000040000795c */ /* 0x000fe20000300000 */
.L_x_24:
[----:B------:R-:W-:Y:S01]  /*2530*/  UIADD3 UR13, UR13, 0x1, URZ ;  /* 0x000000010d0d7890 */ /* 0x000fe2000fffe03f */
[C---:B------:R-:W-:Y:S01]  /*2540*/  ISETP.GT.AND P1, PT, R0.reuse, 0x1, PT ;  /* 0x000000010000780c */ /* 0x040fe20003f24270 */
[----:B------:R-:W-:Y:S01]  /*2550*/  UIADD3 UR9, UR9, 0x1, URZ ;  /* 0x0000000109097890 */ /* 0x000fe2000fffe03f */
[----:B------:R-:W-:Y:S01]  /*2560*/  VIADD R0, R0, 0xffffffff ;  /* 0xffffffff00007836 */ /* 0x000fe20000000000 */
[----:B------:R-:W-:Y:S02]  /*2570*/  UISETP.NE.AND UP0, UPT, UR13, 0x3, UPT ;  /* 0x000000030d00788c */ /* 0x000fe4000bf05270 */
[----:B------:R-:W-:Y:S02]  /*2580*/  UISETP.NE.AND UP1, UPT, UR9, 0x3, UPT ;  /* 0x000000030900788c */ /* 0x000fe4000bf25270 */
[----:B------:R-:W-:Y:S02]  /*2590*/  USEL UR4, URZ, 0x1, UP0 ;  /* 0x000000013f047887 */ /* 0x000fe40008000000 */
[----:B------:R-:W-:-:S02]  /*25a0*/  USEL UR13, UR13, URZ, UP0 ;  /* 0x0000003f0d0d7287 */ /* 0x000fc40008000000 */
[----:B------:R-:W-:Y:S02]  /*25b0*/  USEL UR9, UR9, URZ, UP1 ;  /* 0x0000003f09097287 */ /* 0x000fe40008800000 */
[----:B------:R-:W-:Y:S01]  /*25c0*/  LOP3.LUT R5, R5, UR4, RZ, 0x3c, !PT ;  /* 0x0000000405057c12 */ /* 0x000fe2000f8e3cff */
[----:B------:R-:W-:Y:S09]  /*25d0*/  @P1 BRA `(.L_x_25) ;  /* 0xfffffff400b41947 */ /* 0x000ff2000383ffff */
.L_x_18:
[----:B01----:R-:W0:Y:S02]  /*25e0*/  LDC R0, c[0x0][0x28c] ;  /* 0x0000a300ff007b82 */ /* 0x003e240000000800 */
[----:B0-----:R-:W-:-:S13]  /*25f0*/  ISETP.GE.AND P1, PT, R0, 0x1, PT ;  /* 0x000000010000780c */ /* 0x001fda0003f26270 */
[----:B------:R-:W-:Y:S05]  /*2600*/  @!P1 BRA `(.L_x_26) ;  /* 0x0000000000409947 */ /* 0x000fea0003800000 */
[----:B------:R-:W-:Y:S05]  /*2610*/  @!P0 BRA `(.L_x_27) ;  /* 0x0000000000048947 */ /* 0x000fea0003800000 */
[----:B------:R-:W-:Y:S01]  /*2620*/  BPT.TRAP 0x1 ;  /* 0x000000040000795c */ /* 0x000fe20000300000 */
.L_x_27:
[----:B------:R-:W0:Y:S01]  /*2630*/  S2UR UR7, SR_CgaCtaId ;  /* 0x00000000000779c3 */ /* 0x000e220000008800 */
[----:B------:R-:W-:Y:S01]  /*2640*/  UIADD3 UR6, UR44, UR42, URZ ;  /* 0x0000002a2c067290 */ /* 0x000fe2000fffe03f */
[----:B------:R-:W-:-:S03]  /*2650*/  ISETP.GT.U32.AND P0, PT, R18, 0x1, PT ;  /* 0x000000011200780c */ /* 0x000fc60003f04070 */
[----:B------:R-:W-:-:S04]  /*2660*/  UIMAD.WIDE.U32 UR4, UR6, -0x55555555, URZ ;  /* 0xaaaaaaab060478a5 */ /* 0x000fc8000f8e003f */
[----:B------:R-:W-:-:S03]  /*2670*/  USHF.R.U32.HI UR4, URZ, 0x1, UR5 ;  /* 0x000000013f047899 */ /* 0x000fc60008011605 */
[----:B------:R-:W-:Y:S01]  /*2680*/  UMOV UR5, 0x400 ;  /* 0x0000040000057882 */ /* 0x000fe20000000000 */
[----:B------:R-:W-:Y:S02]  /*2690*/  UIMAD UR6, UR4, -0x3, UR6 ;  /* 0xfffffffd040678a4 */ /* 0x000fe4000f8e0206 */
[----:B0-----:R-:W-:-:S04]  /*26a0*/  ULEA UR5, UR7, UR5, 0x18 ;  /* 0x0000000507057291 */ /* 0x001fc8000f8ec03f */
[----:B------:R-:W-:-:S04]  /*26b0*/  ULEA UR6, UR6, UR5, 0x3 ;  /* 0x0000000506067291 */ /* 0x000fc8000f8e183f */
[----:B------:R-:W-:-:S04]  /*26c0*/  UIADD3 UR6, UR6, 0x18, URZ ;  /* 0x0000001806067890 */ /* 0x000fc8000fffe03f */
[----:B------:R-:W-:-:S09]  /*26d0*/  UPRMT UR6, URZ, 0x654, UR6 ;  /* 0x000006543f067896 */ /* 0x000fd20008000006 */
[----:B------:R-:W-:Y:S01]  /*26e0*/  SYNCS.ARRIVE.TRANS64.RED.A1T0 RZ, [UR6], RZ ;  /* 0x000000ffffff79a7 */ /* 0x000fe20008100406 */
[----:B------:R-:W-:Y:S05]  /*26f0*/  @P0 BRA `(.L_x_26) ;  /* 0x0000000000040947 */ /* 0x000fea0003800000 */
[----:B------:R-:W-:Y:S01]  /*2700*/  BPT.TRAP 0x1 ;  /* 0x000000040000795c */ /* 0x000fe20000300000 */
.L_x_26:
[----:B------:R-:W-:Y:S01]  /*2710*/  IMAD.SHL.U32 R6, R100, 0x80, RZ ;  /* 0x0000008064067824 */ /* 0x000fe200078e00ff */
[----:B------:R-:W-:Y:S01]  /*2720*/  UIADD3 UR42, UR43, UR42, URZ ;  /* 0x0000002a2b2a7290 */ /* 0x000fe2000fffe03f */
[----:B------:R-:W-:Y:S01]  /*2730*/  SHF.R.S32.HI R11, RZ, 0x1f, R99 ;  /* 0x0000001fff0b7819 */ /* 0x000fe20000011463 */
[----:B------:R-:W-:Y:S01]  /*2740*/  UISETP.GE.U32.AND UP1, UPT, UR43, 0x3, UPT ;  /* 0x000000032b00788c */ /* 0x000fe2000bf26070 */
[----:B------:R-:W-:Y:S01]  /*2750*/  IMAD.SHL.U32 R10, R101, 0x80, RZ ;  /* 0x00000080650a7824 */ /* 0x000fe200078e00ff */
[----:B------:R-:W-:Y:S01]  /*2760*/  ULDC UR7, c[0x0][0x288] ;  /* 0x0000a20000077ab9 */ /* 0x000fe20000000800 */
[C---:B------:R-:W-:Y:S01]  /*2770*/  LOP3.LUT R8, R6.reuse, 0x6, R93, 0xf8, !PT ;  /* 0x0000000606087812 */ /* 0x040fe200078ef85d */
[----:B------:R-:W-:Y:S01]  /*2780*/  UISETP.GT.U32.AND UP0, UPT, UR42, 0x2, UPT ;  /* 0x000000022a00788c */ /* 0x000fe2000bf04070 */
[----:B------:R-:W-:Y:S01]  /*2790*/  ISETP.GE.AND P0, PT, R6, UR7, PT ;  /* 0x0000000706007c0c */ /* 0x000fe2000bf06270 */
[----:B------:R-:W-:Y:S01]  /*27a0*/  ULDC.64 UR4, c[0x0][0x5d0] ;  /* 0x0001740000047ab9 */ /* 0x000fe20000000a00 */
[--C-:B------:R-:W-:Y:S01]  /*27b0*/  SHF.R.S32.HI R9, RZ, 0x1f, R8.reuse ;  /* 0x0000001fff097819 */ /* 0x100fe20000011408 */
[----:B------:R-:W-:Y:S01]  /*27c0*/  ULDC UR10, c[0x0][0x284] ;  /* 0x0000a100000a7ab9 */ /* 0x000fe20000000800 */
[----:B------:R-:W-:Y:S01]  /*27d0*/  IMAD R0, R11, UR4, RZ ;  /* 0x000000040b007c24 */ /* 0x000fe2000f8e02ff */
[----:B------:R-:W-:Y:S01]  /*27e0*/  UISETP.LT.U32.AND UP0, UPT, UR43, 0x3, UP0 ;  /* 0x000000032b00788c */ /* 0x000fe20008701070 */
[----:B------:R-:W-:Y:S01]  /*27f0*/  ISETP.GE.OR P0, PT, R10, UR10, P0 ;  /* 0x0000000a0a007c0c */ /* 0x000fe20008706670 */
[----:B------:R-:W-:Y:S01]  /*2800*/  IMAD.WIDE.U32 R4, R99, UR4, R8 ;  /* 0x0000000463047c25 */ /* 0x000fe2000f8e0008 */
[----:B------:R-:W-:Y:S01]  /*2810*/  ULDC.64 UR8, c[0x0][0x5c8] ;  /* 0x0001720000087ab9 */ /* 0x000fe20000000a00 */
[----:B------:R-:W-:-:S02]  /*2820*/  USEL UR6, URZ, 0x1, !UP0 ;  /* 0x000000013f067887 */ /* 0x000fc4000c000000 */
[----:B------:R-:W-:Y:S01]  /*2830*/  IMAD R3, R99, UR5, R0 ;  /* 0x0000000563037c24 */ /* 0x000fe2000f8e0200 */
[----:B------:R-:W-:Y:S01]  /*2840*/  @UP1 UIMAD.WIDE.U32 UR4, UR42, -0x55555555, URZ ;  /* 0xaaaaaaab2a0418a5 */ /* 0x000fe2000f8e003f */
[----:B------:R-:W-:Y:S01]  /*2850*/  IMAD.WIDE R100, R101, 0x80, R22 ;  /* 0x0000008065647825 */ /* 0x000fe200078e0216 */
[----:B------:R-:W-:Y:S02]  /*2860*/  ULOP3.LUT UR36, UR36, UR6, URZ, 0x3c, !UPT ;  /* 0x0000000624247292 */ /* 0x000fe4000f8e3c3f */
[----:B------:R-:W-:Y:S01]  /*2870*/  @UP1 USHF.R.U32.HI UR4, URZ, 0x1, UR5 ;  /* 0x000000013f041899 */ /* 0x000fe20008011605 */
[----:B------:R-:W-:Y:S02]  /*2880*/  IMAD.IADD R5, R5, 0x1, R3 ;  /* 0x0000000105057824 */ /* 0x000fe400078e0203 */
[----:B------:R-:W-:Y:S01]  /*2890*/  IMAD R3, R101, UR8, RZ ;  /* 0x0000000865037c24 */ /* 0x000fe2000f8e02ff */
[----:B------:R-:W-:Y:S01]  /*28a0*/  @UP1 ULOP3.LUT UR36, UR36, 0x1, UR4, 0x78, !UPT ;  /* 0x0000000124241892 */ /* 0x000fe2000f8e7804 */
[----:B------:R-:W-:-:S04]  /*28b0*/  IMAD.WIDE.U32 R102, R100, UR8, R4 ;  /* 0x0000000864667c25 */ /* 0x000fc8000f8e0004 */
[----:B------:R-:W-:Y:S02]  /*28c0*/  IMAD R7, R100, UR9, R3 ;  /* 0x0000000964077c24 */ /* 0x000fe4000f8e0203 */
[----:B------:R-:W-:Y:S01]  /*28d0*/  IMAD.MOV.U32 R0, RZ, RZ, -0x1 ;  /* 0xffffffffff007424 */ /* 0x000fe200078e00ff */
[----:B------:R-:W-:Y:S06]  /*28e0*/  @P0 BRA `(.L_x_28) ;  /* 0x0000004000100947 */ /* 0x000fec0003800000 */
[----:B-----5:R-:W-:Y:S01]  /*28f0*/  FSETP.NEU.AND P1, PT, R88, RZ, PT ;  /* 0x000000ff5800720b */ /* 0x020fe20003f2d000 */
[----:B------:R-:W-:Y:S01]  /*2900*/  IMAD.IADD R4, R89, 0x1, -R6 ;  /* 0x0000000159047824 */ /* 0x000fe200078e0a06 */
[----:B------:R-:W-:Y:S01]  /*2910*/  BSSY B0, `(.L_x_28) ;  /* 0x0000401000007945 */ /* 0x000fe20003800000 */
[----:B------:R-:W-:Y:S02]  /*2920*/  IMAD.IADD R3, R97, 0x1, -R10 ;  /* 0x0000000161037824 */ /* 0x000fe400078e0a0a */
[----:B------:R-:W-:Y:S01]  /*2930*/  IMAD.IADD R113, R103, 0x1, R7 ;  /* 0x0000000167717824 */ /* 0x000fe200078e0207 */
[----:B------:R-:W-:-:S04]  /*2940*/  ISETP.GT.AND P0, PT, R4, RZ, PT ;  /* 0x000000ff0400720c */ /* 0x000fc80003f04270 */
[----:B------:R-:W-:-:S03]  /*2950*/  ISETP.GT.AND P2, PT, R3, RZ, P0 ;  /* 0x000000ff0300720c */ /* 0x000fc60000744270 */
[----:B------:R-:W-:Y:S10]  /*2960*/  @!P1 BRA `(.L_x_29) ;  /* 0x0000002c001c9947 */ /* 0x000ff40003800000 */
[----:B------:R-:W0:Y:S01]  /*2970*/  LDC.64 R106, c[0x0][0x5b8] ;  /* 0x00016e00ff6a7b82 */ /* 0x000e220000000a00 */
[----:B------:R-:W-:-:S07]  /*2980*/  ULDC.64 UR4, c[0x0][0x5c0] ;  /* 0x0001700000047ab9 */ /* 0x000fce0000000a00 */
[----:B------:R-:W1:Y:S08]  /*2990*/  LDC.64 R108, c[0x0][0x5b0] ;  /* 0x00016c00ff6c7b82 */ /* 0x000e700000000a00 */
[----:B------:R-:W2:Y:S01]  /*29a0*/  LDC.64 R110, c[0x0][0x5a8] ;  /* 0x00016a00ff6e7b82 */ /* 0x000ea20000000a00 */
[-C--:B0-----:R-:W-:Y:S02]  /*29b0*/  IMAD R6, R11, R106.reuse, RZ ;  /* 0x0000006a0b067224 */ /* 0x081fe400078e02ff */
[----:B------:R-:W-:-:S04]  /*29c0*/  IMAD.WIDE.U32 R104, R99, R106, R8 ;  /* 0x0000006a63687225 */ /* 0x000fc800078e0008 */
[----:B------:R-:W-:Y:S02]  /*29d0*/  IMAD R103, R99, R107, R6 ;  /* 0x0000006b63677224 */ /* 0x000fe400078e0206 */
[-C--:B-1----:R-:W-:Y:S02]  /*29e0*/  IMAD R5, R101, R108.reuse, RZ ;  /* 0x0000006c65057224 */ /* 0x082fe400078e02ff */
[----:B------:R-:W-:Y:S02]  /*29f0*/  IMAD.IADD R13, R105, 0x1, R103 ;  /* 0x00000001690d7824 */ /* 0x000fe400078e0267 */
[----:B------:R-:W-:Y:S02]  /*2a00*/  IMAD.MOV.U32 R12, RZ, RZ, R104 ;  /* 0x000000ffff0c7224 */ /* 0x000fe400078e0068 */
[C---:B------:R-:W-:Y:S02]  /*2a10*/  IMAD R101, R100.reuse, R109, R5 ;  /* 0x0000006d64657224 */ /* 0x040fe400078e0205 */
[----:B------:R-:W-:-:S04]  /*2a20*/  IMAD.WIDE.U32 R6, R100, R108, R12 ;  /* 0x0000006c64067225 */ /* 0x000fc800078e000c */
[----:B------:R-:W-:Y:S01]  /*2a30*/  IMAD.IADD R5, R7, 0x1, R101 ;  /* 0x0000000107057824 */ /* 0x000fe200078e0265 */
[----:B--2---:R-:W-:-:S04]  /*2a40*/  LEA R14, P1, R6, R110, 0x2 ;  /* 0x0000006e060e7211 */ /* 0x004fc800078210ff */
[----:B------:R-:W-:-:S05]  /*2a50*/  LEA.HI.X R15, R6, R111, R5, 0x2, P1 ;  /* 0x0000006f060f7211 */ /* 0x000fca00008f1405 */
[----:B------:R0:W2:Y:S01]  /*2a60*/  @P2 LDG.E.LTC128B R5, desc[UR40][R14.64] ;  /* 0x000000280e052981 */ /* 0x0000a2000c1e1920 */
[----:B------:R-:W-:Y:S01]  /*2a70*/  LEA R10, P3, R102, UR4, 0x2 ;  /* 0x00000004660a7c11 */ /* 0x000fe2000f8610ff */
[----:B------:R-:W-:Y:S01]  /*2a80*/  IMAD.WIDE.U32 R6, R100, R108, R8 ;  /* 0x0000006c64067225 */ /* 0x000fe200078e0008 */
[----:B------:R-:W-:Y:S01]  /*2a90*/  ISETP.GT.AND P1, PT, R4, 0x1, PT ;  /* 0x000000010400780c */ /* 0x000fe20003f24270 */
[----:B------:R-:W-:Y:S02]  /*2aa0*/  BSSY B1, `(.L_x_30) ;  /* 0x0000012000017945 */ /* 0x000fe40003800000 */
[----:B------:R-:W-:Y:S02]  /*2ab0*/  IMAD.IADD R7, R101, 0x1, R7 ;  /* 0x0000000165077824 */ /* 0x000fe400078e0207 */
[----:B------:R-:W-:Y:S01]  /*2ac0*/  IMAD.WIDE.U32 R20, R99, R106, R6 ;  /* 0x0000006a63147225 */ /* 0x000fe200078e0006 */
[----:B0-----:R-:W-:-:S03]  /*2ad0*/  SHF.L.U64.HI R15, R108, 0x3, R109 ;  /* 0x000000036c0f7819 */ /* 0x001fc6000001026d */
[----:B------:R-:W-:Y:S01]  /*2ae0*/  IMAD.IADD R7, R103, 0x1, R21 ;  /* 0x0000000167077824 */ /* 0x000fe200078e0215 */
[----:B------:R-:W-:Y:S01]  /*2af0*/  LEA R6, P4, R20, R110, 0x2 ;  /* 0x0000006e14067211 */ /* 0x000fe200078810ff */
[----:B------:R-:W-:-:S03]  /*2b00*/  IMAD.SHL.U32 R14, R108, 0x8, RZ ;  /* 0x000000086c0e7824 */ /* 0x000fc600078e00ff */
[----:B------:R-:W-:Y:S01]  /*2b10*/  LEA.HI.X R7, R20, R111, R7, 0x2, P4 ;  /* 0x0000006f14077211 */ /* 0x000fe200020f1407 */
[----:B------:R-:W-:Y:S01]  /*2b20*/  IMAD.WIDE.U32 R20, R100, R108, R14 ;  /* 0x0000006c64147225 */ /* 0x000fe200078e000e */
[----:B--2---:R-:W-:-:S05]  /*2b30*/  LOP3.LUT R11, R5, 0xffffe000, RZ, 0xc0, !PT ;  /* 0xffffe000050b7812 */ /* 0x004fca00078ec0ff */
[----:B------:R-:W-:-:S04]  /*2b40*/  FMUL R11, R11, R88 ;  /* 0x000000580b0b7220 */ /* 0x000fc80000400000 */
[----:B------:R-:W-:Y:S01]  /*2b50*/  FFMA R107, R24, R19, R11 ;  /* 0x00000013186b7223 */ /* 0x000fe2000000000b */
[----:B------:R-:W-:Y:S02]  /*2b60*/  LEA.HI.X R11, R102, UR5, R113, 0x2, P3 ;  /* 0x00000005660b7c11 */ /* 0x000fe400098f1471 */
[----:B------:R-:W-:Y:S02]  /*2b70*/  ISETP.GT.AND P3, PT, R3, RZ, P1 ;  /* 0x000000ff0300720c */ /* 0x000fe40000f64270 */
[----:B------:R-:W-:-:S05]  /*2b80*/  F2FP.TF32.F32.PACK_B R107, R107 ;  /* 0x0000006bff6b723e */ /* 0x000fca00024050ff */
[----:B------:R0:W-:Y:S06]  /*2b90*/  @P2 STG.E desc[UR40][R10.64], R107 ;  /* 0x0000006b0a002986 */ /* 0x0001ec000c101928 */
[----:B------:R-:W-:Y:S05]  /*2ba0*/  @!P3 BRA `(.L_x_31) ;  /* 0x000000000004b947 */ /* 0x000fea0003800000 */
[----:B------:R1:W5:Y:S02]  /*2bb0*/  LDG.E.LTC128B R5, desc[UR40][R6.64+0x4] ;  /* 0x0000042806057981 */ /* 0x000364000c1e1920 */
.L_x_31:
[----:B------:R-:W-:Y:S05]  /*2bc0*/  BSYNC B1 ;  /* 0x0000000000017941 */ /* 0x000fea0003800000 */
.L_x_30:
[----:B-----5:R-:W-:Y:S01]  /*2bd0*/  LOP3.LUT R15, R5, 0xffffe000, RZ, 0xc0, !PT ;  /* 0xffffe000050f7812 */ /* 0x020fe200078ec0ff */
[----:B------:R-:W-:Y:S01]  /*2be0*/  IMAD.IADD R101, R101, 0x1, R21 ;  /* 0x0000000165657824 */ /* 0x000fe200078e0215 */
[----:B------:R-:W-:Y:S01]  /*2bf0*/  IADD3 R104, P2, R104, R20, RZ ;  /* 0x0000001468687210 */ /* 0x000fe20007f5e0ff */
[----:B------:R-:W-:Y:S01]  /*2c00*/  IMAD.MOV.U32 R24, RZ, RZ, R5 ;  /* 0x000000ffff187224 */ /* 0x000fe200078e0005 */
[----:B------:R-:W-:Y:S01]  /*2c10*/  ISETP.GT.AND P0, PT, R3, 0x8, P0 ;  /* 0x000000080300780c */ /* 0x000fe20000704270 */
[----:B------:R-:W-:Y:S02]  /*2c20*/  FMUL R12, R15, R88 ;  /* 0x000000580f0c7220 */ /* 0x000fe40000400000 */
[----:B------:R-:W-:Y:S01]  /*2c30*/  IMAD.X R13, R101, 0x1, R13, P2 ;  /* 0x00000001650d7824 */ /* 0x000fe200010e060d */
[----:B------:R-:W-:Y:S01]  /*2c40*/  LEA R14, P2, R104, R110, 0x2 ;  /* 0x0000006e680e7211 */ /* 0x000fe200078410ff */
[----:B------:R-:W-:-:S03]  /*2c50*/  FFMA R25, R25, R19, R12 ;  /* 0x0000001319197223 */ /* 0x000fc6000000000c */
[----:B------:R-:W-:Y:S02]  /*2c60*/  LEA.HI.X R15, R104, R111, R13, 0x2, P2 ;  /* 0x0000006f680f7211 */ /* 0x000fe400010f140d */
[----:B------:R-:W-:-:S05]  /*2c70*/  F2FP.TF32.F32.PACK_B R25, R25 ;  /* 0x00000019ff19723e */ /* 0x000fca00024050ff */
[----:B------:R2:W-:Y:S04]  /*2c80*/  @P3 STG.E desc[UR40][R10.64+0x4], R25 ;  /* 0x000004190a003986 */ /* 0x0005e8000c101928 */
[----:B------:R-:W3:Y:S01]  /*2c90*/  @P0 LDG.E.LTC128B R24, desc[UR40][R14.64] ;  /* 0x000000280e180981 */ /* 0x000ee2000c1e1920 */
[----:B------:R-:W-:Y:S01]  /*2ca0*/  IADD3 R20, P2, R8, R20, RZ ;  /* 0x0000001408147210 */ /* 0x000fe20007f5e0ff */
[----:B------:R-:W-:Y:S01]  /*2cb0*/  BSSY B1, `(.L_x_32) ;  /* 0x0000011000017945 */ /* 0x000fe20003800000 */
[----:B------:R-:W-:-:S03]  /*2cc0*/  ISETP.GT.AND P1, PT, R3, 0x8, P1 ;  /* 0x000000080300780c */ /* 0x000fc60000f24270 */
[----:B------:R-:W-:Y:S01]  /*2cd0*/  IMAD.X R21, R9, 0x1, R101, P2 ;  /* 0x0000000109157824 */ /* 0x000fe200010e0665 */
[C---:B------:R-:W-:Y:S02]  /*2ce0*/  SHF.L.U64.HI R9, R92.reuse, 0x2, R91 ;  /* 0x000000025c097819 */ /* 0x040fe4000001025b */
[----:B------:R-:W-:Y:S01]  /*2cf0*/  LEA R12, P2, R92, R10, 0x2 ;  /* 0x0000000a5c0c7211 */ /* 0x000fe200078410ff */
[----:B------:R-:W-:-:S04]  /*2d00*/  IMAD.WIDE.U32 R20, R99, R106, R20 ;  /* 0x0000006a63147225 */ /* 0x000fc800078e0014 */
[----:B------:R-:W-:Y:S01]  /*2d10*/  IMAD.X R13, R9, 0x1, R11, P2 ;  /* 0x00000001090d7824 */ /* 0x000fe200010e060b */
[----:B------:R-:W-:Y:S02]  /*2d20*/  LEA R8, P3, R20, R110, 0x2 ;  /* 0x0000006e14087211 */ /* 0x000fe400078610ff */
[----:B---3--:R-:W-:-:S05]  /*2d30*/  LOP3.LUT R5, R24, 0xffffe000, RZ, 0xc0, !PT ;  /* 0xffffe00018057812 */ /* 0x008fca00078ec0ff */
[----:B------:R-:W-:-:S04]  /*2d40*/  FMUL R5, R5, R88 ;  /* 0x0000005805057220 */ /* 0x000fc80000400000 */
[----:B------:R-:W-:Y:S01]  /*2d50*/  FFMA R99, R26, R19, R5 ;  /* 0x000000131a637223 */ /* 0x000fe20000000005 */
[----:B------:R-:W-:-:S04]  /*2d60*/  IMAD.IADD R5, R103, 0x1, R21 ;  /* 0x0000000167057824 */ /* 0x000fc800078e0215 */
[----:B------:R-:W-:Y:S02]  /*2d70*/  F2FP.TF32.F32.PACK_B R99, R99 ;  /* 0x00000063ff63723e */ /* 0x000fe400024050ff */
[----:B------:R-:W-:-:S03]  /*2d80*/  LEA.HI.X R9, R20, R111, R5, 0x2, P3 ;  /* 0x0000006f14097211 */ /* 0x000fc600018f1405 */
[----:B------:R2:W-:Y:S01]  /*2d90*/  @P0 STG.E desc[UR40][R12.64], R99 ;  /* 0x000000630c000986 */ /* 0x0005e2000c101928 */
[----:B------:R-:W-:Y:S05]  /*2da0*/  @!P1 BRA `(.L_x_33) ;  /* 0x0000000000049947 */ /* 0x000fea0003800000 */
[----:B------:R3:W5:Y:S02]  /*2db0*/  LDG.E.LTC128B R24, desc[UR40][R8.64+0x4] ;  /* 0x0000042808187981 */ /* 0x000764000c1e1920 */
.L_x_33:
[----:B------:R-:W-:Y:S05]  /*2dc0*/  BSYNC B1 ;  /* 0x0000000000017941 */ /* 0x000fea0003800000 */
.L_x_32:
[----:B-----5:R-:W-:Y:S01]  /*2dd0*/  LOP3.LUT R5, R24, 0xffffe000, RZ, 0xc0, !PT ;  /* 0xffffe00018057812 */ /* 0x020fe200078ec0ff */
[----:B------:R-:W-:Y:S01]  /*2de0*/  BSSY B1, `(.L_x_34) ;  /* 0x0000009000017945 */ /* 0x000fe20003800000 */
[----:B------:R-:W-:-:S03]  /*2df0*/  ISETP.GT.AND P0, PT, R4, 0x8, PT ;  /* 0x000000080400780c */ /* 0x000fc60003f04270 */
[----:B------:R-:W-:Y:S01]  /*2e00*/  FMUL R14, R5, R88 ;  /* 0x00000058050e7220 */ /* 0x000fe20000400000 */
[----:B------:R-:W-:-:S03]  /*2e10*/  ISETP.GT.AND P2, PT, R3, RZ, P0 ;  /* 0x000000ff0300720c */ /* 0x000fc60000744270 */
[----:B------:R-:W-:-:S05]  /*2e20*/  FFMA R27, R27, R19, R14 ;  /* 0x000000131b1b7223 */ /* 0x000fca000000000e */
[----:B------:R-:W-:-:S05]  /*2e30*/  F2FP.TF32.F32.PACK_B R27, R27 ;  /* 0x0000001bff1b723e */ /* 0x000fca00024050ff */
[----:B------:R4:W-:Y:S01]  /*2e40*/  @P1 STG.E desc[UR40][R12.64+0x4], R27 ;  /* 0x0000041b0c001986 */ /* 0x0009e2000c101928 */
[----:B------:R-:W-:Y:S05]  /*2e50*/  @!P2 BRA `(.L_x_35) ;  /* 0x000000000004a947 */ /* 0x000fea0003800000 */
[----:B------:R0:W5:Y:S02]  /*2e60*/  LDG.E.LTC128B R24, desc[UR40][R6.64+0x20] ;  /* 0x0000202806187981 */ /* 0x000164000c1e1920 */
.L_x_35:
[----:B------:R-:W-:Y:S05]  /*2e70*/  BSYNC B1 ;  /* 0x0000000000017941 */ /* 0x000fea0003800000 */
.L_x_34:
        /* <DEDUP_REMOVED lines=10> */
.L_x_37:
[----:B------:R-:W-:Y:S05]  /*2f20*/  BSYNC B1 ;  /* 0x0000000000017941 */ /* 0x000fea0003800000 */
.L_x_36:
[----:B0----5:R-:W-:Y:S01]  /*2f30*/  LOP3.LUT R5, R24, 0xffffe000, RZ, 0xc0, !PT ;  /* 0xffffe00018057812 */ /* 0x021fe200078ec0ff */
[----:B------:R-:W-:Y:S01]  /*2f40*/  BSSY B1, `(.L_x_38) ;  /* 0x0000008000017945 */ /* 0x000fe20003800000 */
[----:B------:R-:W-:-:S03]  /*2f50*/  ISETP.GT.AND P0, PT, R3, 0x8, P0 ;  /* 0x000000080300780c */ /* 0x000fc60000704270 */
[----:B------:R-:W-:-:S04]  /*2f60*/  FMUL R14, R5, R88 ;  /* 0x00000058050e7220 */ /* 0x000fc80000400000 */
[----:B------:R-:W-:-:S05]  /*2f70*/  FFMA R29, R29, R19, R14 ;  /* 0x000000131d1d7223 */ /* 0x000fca000000000e */
[----:B------:R-:W-:-:S05]  /*2f80*/  F2FP.TF32.F32.PACK_B R29, R29 ;  /* 0x0000001dff1d723e */ /* 0x000fca00024050ff */
[----:B------:R0:W-:Y:S01]  /*2f90*/  @P3 STG.E desc[UR40][R10.64+0x24], R29 ;  /* 0x0000241d0a003986 */ /* 0x0001e2000c101928 */
[----:B------:R-:W-:Y:S05]  /*2fa0*/  @!P0 BRA `(.L_x_39) ;  /* 0x0000000000048947 */ /* 0x000fea0003800000 */
[----:B------:R0:W5:Y:S02]  /*2fb0*/  LDG.E.LTC128B R24, desc[UR40][R8.64+0x20] ;  /* 0x0000202808187981 */ /* 0x000164000c1e1920 */
.L_x_39:
[----:B------:R-:W-:Y:S05]  /*2fc0*/  BSYNC B1 ;  /* 0x0000000000017941 */ /* 0x000fea0003800000 */
.L_x_38:
[----:B-----5:R-:W-:Y:S01]  /*2fd0*/  LOP3.LUT R5, R24, 0xffffe000, RZ, 0xc0, !PT ;  /* 0xffffe00018057812 */ /* 0x020fe200078ec0ff */
        /* <DEDUP_REMOVED lines=8> */
.L_x_41:
[----:B------:R-:W-:Y:S05]  /*3060*/  BSYNC B1 ;  /* 0x0000000000017941 */ /* 0x000fea0003800000 */
.L_x_40:
[----:B0----5:R-:W-:Y:S01]  /*3070*/  LOP3.LUT R5, R24, 0xffffe000, RZ, 0xc0, !PT ;  /* 0xffffe00018057812 */ /* 0x021fe200078ec0ff */
        /* <DEDUP_REMOVED lines=9> */
.L_x_43:
[----:B------:R-:W-:Y:S05]  /*3110*/  BSYNC B1 ;  /* 0x0000000000017941 */ /* 0x000fea0003800000 */
.L_x_42:
        /* <DEDUP_REMOVED lines=10> */
.L_x_45:
[----:B------:R-:W-:Y:S05]  /*31c0*/  BSYNC B1 ;  /* 0x0000000000017941 */ /* 0x000fea0003800000 */
.L_x_44:
        /* <DEDUP_REMOVED lines=9> */
.L_x_47:
[----:B------:R-:W-:Y:S05]  /*3260*/  BSYNC B1 ;  /* 0x0000000000017941 */ /* 0x000fea0003800000 */
.L_x_46:
        /* <DEDUP_REMOVED lines=9> */
.L_x_49:
[----:B------:R-:W-:Y:S05]  /*3300*/  BSYNC B1 ;  /* 0x0000000000017941 */ /* 0x000fea0003800000 */
.L_x_48:
        /* <DEDUP_REMOVED lines=10> */
.L_x_51:
[----:B------:R-:W-:Y:S05]  /*33b0*/  BSYNC B1 ;  /* 0x0000000000017941 */ /* 0x000fea0003800000 */
.L_x_50:
        /* <DEDUP_REMOVED lines=10> */
.L_x_53:
[----:B------:R-:W-:Y:S05]  /*3460*/  BSYNC B1 ;  /* 0x0000000000017941 */ /* 0x000fea0003800000 */
.L_x_52:
        /* <DEDUP_REMOVED lines=9> */
.L_x_55:
[----:B------:R-:W-:Y:S05]  /*3500*/  BSYNC B1 ;  /* 0x0000000000017941 */ /* 0x000fea0003800000 */
.L_x_54:
        /* <DEDUP_REMOVED lines=9> */
.L_x_57:
[----:B------:R-:W-:Y:S05]  /*35a0*/  BSYNC B1 ;  /* 0x0000000000017941 */ /* 0x000fea0003800000 */
.L_x_56:
        /* <DEDUP_REMOVED lines=10> */
.L_x_59:
[----:B------:R-:W-:Y:S05]  /*3650*/  BSYNC B1 ;  /* 0x0000000000017941 */ /* 0x000fea0003800000 */
.L_x_58:
        /* <DEDUP_REMOVED lines=10> */
.L_x_61:
[----:B------:R-:W-:Y:S05]  /*3700*/  BSYNC B1 ;  /* 0x0000000000017941 */ /* 0x000fea0003800000 */
.L_x_60:
        /* <DEDUP_REMOVED lines=9> */
.L_x_63:
[----:B------:R-:W-:Y:S05]  /*37a0*/  BSYNC B1 ;  /* 0x0000000000017941 */ /* 0x000fea0003800000 */
.L_x_62:
        /* <DEDUP_REMOVED lines=9> */
.L_x_65:
[----:B------:R-:W-:Y:S05]  /*3840*/  BSYNC B1 ;  /* 0x0000000000017941 */ /* 0x000fea0003800000 */
.L_x_64:
        /* <DEDUP_REMOVED lines=10> */
.L_x_67:
[----:B------:R-:W-:Y:S05]  /*38f0*/  BSYNC B1 ;  /* 0x0000000000017941 */ /* 0x000fea0003800000 */
.L_x_66:
        /* <DEDUP_REMOVED lines=10> */
.L_x_69:
[----:B------:R-:W-:Y:S05]  /*39a0*/  BSYNC B1 ;  /* 0x0000000000017941 */ /* 0x000fea0003800000 */
.L_x_68:
        /* <DEDUP_REMOVED lines=9> */
.L_x_71:
[----:B------:R-:W-:Y:S05]  /*3a40*/  BSYNC B1 ;  /* 0x0000000000017941 */ /* 0x000fea0003800000 */
.L_x_70:
        /* <DEDUP_REMOVED lines=9> */
.L_x_73:
[----:B------:R-:W-:Y:S05]  /*3ae0*/  BSYNC B1 ;  /* 0x0000000000017941 */ /* 0x000fea0003800000 */
.L_x_72:
        /* <DEDUP_REMOVED lines=10> */
.L_x_75:
[----:B------:R-:W-:Y:S05]  /*3b90*/  BSYNC B1 ;  /* 0x0000000000017941 */ /* 0x000fea0003800000 */
.L_x_74:
        /* <DEDUP_REMOVED lines=10> */
.L_x_77:
[----:B------:R-:W-:Y:S05]  /*3c40*/  BSYNC B1 ;  /* 0x0000000000017941 */ /* 0x000fea0003800000 */
.L_x_76:
        /* <DEDUP_REMOVED lines=9> */
.L_x_79:
[----:B------:R-:W-:Y:S05]  /*3ce0*/  BSYNC B1 ;  /* 0x0000000000017941 */ /* 0x000fea0003800000 */
.L_x_78:
        /* <DEDUP_REMOVED lines=9> */
.L_x_81:
[----:B------:R-:W-:Y:S05]  /*3d80*/  BSYNC B1 ;  /* 0x0000000000017941 */ /* 0x000fea0003800000 */
.L_x_80:
        /* <DEDUP_REMOVED lines=10> */
.L_x_83:
[----:B------:R-:W-:Y:S05]  /*3e30*/  BSYNC B1 ;  /* 0x0000000000017941 */ /* 0x000fea0003800000 */
.L_x_82:
        /* <DEDUP_REMOVED lines=10> */
.L_x_85:
[----:B------:R-:W-:Y:S05]  /*3ee0*/  BSYNC B1 ;  /* 0x0000000000017941 */ /* 0x000fea0003800000 */
.L_x_84:
        /* <DEDUP_REMOVED lines=9> */
.L_x_87:
[----:B------:R-:W-:Y:S05]  /*3f80*/  BSYNC B1 ;  /* 0x0000000000017941 */ /* 0x000fea0003800000 */
.L_x_86:
        /* <DEDUP_REMOVED lines=9> */
.L_x_89:
[----:B------:R-:W-:Y:S05]  /*4020*/  BSYNC B1 ;  /* 0x0000000000017941 */ /* 0x000fea0003800000 */
.L_x_88:
        /* <DEDUP_REMOVED lines=10> */
.L_x_91:
[----:B------:R-:W-:Y:S05]  /*40d0*/  BSYNC B1 ;  /* 0x0000000000017941 */ /* 0x000fea0003800000 */
.L_x_90:
        /* <DEDUP_REMOVED lines=10> */
.L_x_93:
[----:B------:R-:W-:Y:S05]  /*4180*/  BSYNC B1 ;  /* 0x0000000000017941 */ /* 0x000fea0003800000 */
.L_x_92:
        /* <DEDUP_REMOVED lines=9> */
.L_x_95:
[----:B------:R-:W-:Y:S05]  /*4220*/  BSYNC B1 ;  /* 0x0000000000017941 */ /* 0x000fea0003800000 */
.L_x_94:
        /* <DEDUP_REMOVED lines=9> */
.L_x_97:
[----:B------:R-:W-:Y:S05]  /*42c0*/  BSYNC B1 ;  /* 0x0000000000017941 */ /* 0x000fea0003800000 */
.L_x_96:
        /* <DEDUP_REMOVED lines=10> */
.L_x_99:
[----:B------:R-:W-:Y:S05]  /*4370*/  BSYNC B1 ;  /* 0x0000000000017941 */ /* 0x000fea0003800000 */
.L_x_98:
        /* <DEDUP_REMOVED lines=10> */
.L_x_101:
[----:B------:R-:W-:Y:S05]  /*4420*/  BSYNC B1 ;  /* 0x0000000000017941 */ /* 0x000fea0003800000 */
.L_x_100:
        /* <DEDUP_REMOVED lines=9> */
.L_x_103:
[----:B------:R-:W-:Y:S05]  /*44c0*/  BSYNC B1 ;  /* 0x0000000000017941 */ /* 0x000fea0003800000 */
.L_x_102:
        /* <DEDUP_REMOVED lines=9> */
.L_x_105:
[----:B------:R-:W-:Y:S05]  /*4560*/  BSYNC B1 ;  /* 0x0000000000017941 */ /* 0x000fea0003800000 */
.L_x_104:
        /* <DEDUP_REMOVED lines=10> */
.L_x_107:
[----:B------:R-:W-:Y:S05]  /*4610*/  BSYNC B1 ;  /* 0x0000000000017941 */ /* 0x000fea0003800000 */
.L_x_106:
        /* <DEDUP_REMOVED lines=10> */
.L_x_109:
[----:B------:R-:W-:Y:S05]  /*46c0*/  BSYNC B1 ;  /* 0x0000000000017941 */ /* 0x000fea0003800000 */
.L_x_108:
        /* <DEDUP_REMOVED lines=9> */
.L_x_111:
[----:B------:R-:W-:Y:S05]  /*4760*/  BSYNC B1 ;  /* 0x0000000000017941 */ /* 0x000fea0003800000 */
.L_x_110:
        /* <DEDUP_REMOVED lines=9> */
.L_x_113:
[----:B------:R-:W-:Y:S05]  /*4800*/  BSYNC B1 ;  /* 0x0000000000017941 */ /* 0x000fea0003800000 */
.L_x_112:
        /* <DEDUP_REMOVED lines=10> */
.L_x_115:
[----:B------:R-:W-:Y:S05]  /*48b0*/  BSYNC B1 ;  /* 0x0000000000017941 */ /* 0x000fea0003800000 */
.L_x_114:
        /* <DEDUP_REMOVED lines=10> */
.L_x_117:
[----:B------:R-:W-:Y:S05]  /*4960*/  BSYNC B1 ;  /* 0x0000000000017941 */ /* 0x000fea0003800000 */
.L_x_116:
        /* <DEDUP_REMOVED lines=9> */
.L_x_119:
[----:B------:R-:W-:Y:S05]  /*4a00*/  BSYNC B1 ;  /* 0x0000000000017941 */ /* 0x000fea0003800000 */
.L_x_118:
        /* <DEDUP_REMOVED lines=9> */
.L_x_121:
[----:B------:R-:W-:Y:S05]  /*4aa0*/  BSYNC B1 ;  /* 0x0000000000017941 */ /* 0x000fea0003800000 */
.L_x_120:
        /* <DEDUP_REMOVED lines=10> */
.L_x_123:
[----:B------:R-:W-:Y:S05]  /*4b50*/  BSYNC B1 ;  /* 0x0000000000017941 */ /* 0x000fea0003800000 */
.L_x_122:
        /* <DEDUP_REMOVED lines=10> */
.L_x_125:
[----:B------:R-:W-:Y:S05]  /*4c00*/  BSYNC B1 ;  /* 0x0000000000017941 */ /* 0x000fea0003800000 */
.L_x_124:
        /* <DEDUP_REMOVED lines=9> */
.L_x_127:
[----:B------:R-:W-:Y:S05]  /*4ca0*/  BSYNC B1 ;  /* 0x0000000000017941 */ /* 0x000fea0003800000 */
.L_x_126:
        /* <DEDUP_REMOVED lines=9> */
.L_x_129:
[----:B------:R-:W-:Y:S05]  /*4d40*/  BSYNC B1 ;  /* 0x0000000000017941 */ /* 0x000fea0003800000 */
.L_x_128:
        /* <DEDUP_REMOVED lines=10> */
.L_x_131:
[----:B------:R-:W-:Y:S05]  /*4df0*/  BSYNC B1 ;  /* 0x0000000000017941 */ /* 0x000fea0003800000 */
.L_x_130:
        /* <DEDUP_REMOVED lines=10> */
.L_x_133:
[----:B------:R-:W-:Y:S05]  /*4ea0*/  BSYNC B1 ;  /* 0x0000000000017941 */ /* 0x000fea0003800000 */
.L_x_132:
        /* <DEDUP_REMOVED lines=9> */
.L_x_135:
[----:B------:R-:W-:Y:S05]  /*4f40*/  BSYNC B1 ;  /* 0x0000000000017941 */ /* 0x000fea0003800000 */
.L_x_134:
        /* <DEDUP_REMOVED lines=9> */
.L_x_137:
[----:B------:R-:W-:Y:S05]  /*4fe0*/  BSYNC B1 ;  /* 0x0000000000017941 */ /* 0x000fea0003800000 */
.L_x_136:
        /* <DEDUP_REMOVED lines=10> */
.L_x_139:
[----:B------:R-:W-:Y:S05]  /*5090*/  BSYNC B1 ;  /* 0x0000000000017941 */ /* 0x000fea0003800000 */
.L_x_138:
        /* <DEDUP_REMOVED lines=10> */
.L_x_141:
[----:B------:R-:W-:Y:S05]  /*5140*/  BSYNC B1 ;  /* 0x0000000000017941 */ /* 0x000fea0003800000 */
.L_x_140:
        /* <DEDUP_REMOVED lines=9> */
.L_x_143:
[----:B------:R-:W-:Y:S05]  /*51e0*/  BSYNC B1 ;  /* 0x0000000000017941 */ /* 0x000fea0003800000 */
.L_x_142:
        /* <DEDUP_REMOVED lines=9> */
.L_x_145:
[----:B------:R-:W-:Y:S05]  /*5280*/  BSYNC B1 ;  /* 0x0000000000017941 */ /* 0x000fea0003800000 */
.L_x_144:
        /* <DEDUP_REMOVED lines=10> */
.L_x_147:
[----:B------:R-:W-:Y:S05]  /*5330*/  BSYNC B1 ;  /* 0x0000000000017941 */ /* 0x000fea0003800000 */
.L_x_146:
[----:B-----5:R-:W-:Y:S01]  /*5340*/  LOP3.LUT R5, R24, 0xffffe000, RZ, 0xc0, !PT ;  /* 0xffffe00018057812 */ /* 0x020fe200078ec0ff */
[----:B------:R-:W-:Y:S01]  /*5350*/  BSSY B1, `(.L_x_148) ;  /* 0x000000b000017945 */ /* 0x000fe20003800000 */
[----:B------:R-:W-:Y:S01]  /*5360*/  ISETP.GT.AND P1, PT, R4, 0x79, PT ;  /* 0x000000790400780c */ /* 0x000fe20003f24270 */
[----:B------:R-:W-:Y:S02]  /*5370*/  @P2 IMAD.MOV.U32 R4, RZ, RZ, R10 ;  /* 0x000000ffff042224 */ /* 0x000fe400078e000a */
[----:B------:R-:W-:Y:S01]  /*5380*/  FMUL R5, R5, R88 ;  /* 0x0000005805057220 */ /* 0x000fe20000400000 */
[----:B------:R-:W-:-:S03]  /*5390*/  ISETP.GT.AND P3, PT, R3, RZ, P1 ;  /* 0x000000ff0300720c */ /* 0x000fc60000f64270 */
[----:B------:R-:W-:Y:S01]  /*53a0*/  FFMA R15, R84, R19, R5 ;  /* 0x00000013540f7223 */ /* 0x000fe20000000005 */
[----:B------:R-:W-:-:S04]  /*53b0*/  @P2 IMAD.MOV.U32 R5, RZ, RZ, R11 ;  /* 0x000000ffff052224 */ /* 0x000fc800078e000b */
[----:B------:R-:W-:-:S05]  /*53c0*/  F2FP.TF32.F32.PACK_B R15, R15 ;  /* 0x0000000fff0f723e */ /* 0x000fca00024050ff */
[----:B------:R0:W-:Y:S01]  /*53d0*/  @P2 STG.E desc[UR40][R4.64+0x1e0], R15 ;  /* 0x0001e00f04002986 */ /* 0x0001e2000c101928 */
[----:B------:R-:W-:Y:S05]  /*53e0*/  @!P3 BRA `(.L_x_149) ;  /* 0x000000000004b947 */ /* 0x000fea0003800000 */
[----:B------:R0:W5:Y:S02]  /*53f0*/  LDG.E.LTC128B R24, desc[UR40][R6.64+0x1e4] ;  /* 0x0001e42806187981 */ /* 0x000164000c1e1920 */
.L_x_149:
[----:B------:R-:W-:Y:S05]  /*5400*/  BSYNC B1 ;  /* 0x0000000000017941 */ /* 0x000fea0003800000 */
.L_x_148:
        /* <DEDUP_REMOVED lines=9> */
.L_x_151:
[----:B------:R-:W-:Y:S05]  /*54a0*/  BSYNC B1 ;  /* 0x0000000000017941 */ /* 0x000fea0003800000 */
.L_x_150:
[----:B-----5:R-:W-:Y:S01]  /*54b0*/  LOP3.LUT R5, R24, 0xffffe000, RZ, 0xc0, !PT ;  /* 0xffffe00018057812 */ /* 0x020fe200078ec0ff */
[----:B------:R-:W-:Y:S01]  /*54c0*/  @P0 IMAD.MOV.U32 R4, RZ, RZ, R12 ;  /* 0x000000ffff040224 */ /* 0x000fe200078e000c */
[----:B------:R-:W-:Y:S01]  /*54d0*/  ISETP.GT.AND P1, PT, R3, 0x8, P1 ;  /* 0x000000080300780c */ /* 0x000fe20000f24270 */
[----:B------:R-:W-:Y:S02]  /*54e0*/  BSSY B1, `(.L_x_152) ;  /* 0x0000008000017945 */ /* 0x000fe40003800000 */
[----:B------:R-:W-:-:S04]  /*54f0*/  FMUL R5, R5, R88 ;  /* 0x0000005805057220 */ /* 0x000fc80000400000 */
[----:B-1----:R-:W-:Y:S01]  /*5500*/  FFMA R7, R86, R19, R5 ;  /* 0x0000001356077223 */ /* 0x002fe20000000005 */
[----:B------:R-:W-:-:S04]  /*5510*/  @P0 IMAD.MOV.U32 R5, RZ, RZ, R13 ;  /* 0x000000ffff050224 */ /* 0x000fc800078e000d */
[----:B------:R-:W-:-:S05]  /*5520*/  F2FP.TF32.F32.PACK_B R7, R7 ;  /* 0x00000007ff07723e */ /* 0x000fca00024050ff */
[----:B------:R1:W-:Y:S01]  /*5530*/  @P0 STG.E desc[UR40][R4.64+0x1e0], R7 ;  /* 0x0001e00704000986 */ /* 0x0003e2000c101928 */
[----:B------:R-:W-:Y:S05]  /*5540*/  @!P1 BRA `(.L_x_153) ;  /* 0x0000000000049947 */ /* 0x000fea0003800000 */
[----:B------:R0:W5:Y:S02]  /*5550*/  LDG.E.LTC128B R24, desc[UR40][R8.64+0x1e4] ;  /* 0x0001e42808187981 */ /* 0x000164000c1e1920 */
.L_x_153:
[----:B------:R-:W-:Y:S05]  /*5560*/  BSYNC B1 ;  /* 0x0000000000017941 */ /* 0x000fea0003800000 */
.L_x_152:
[----:B------:R-:W-:Y:S05]  /*5570*/  @!P1 BRA `(.L_x_154) ;  /* 0x0000001000e89947 */ /* 0x000fea0003800000 */
[----:B-----5:R-:W-:-:S05]  /*5580*/  LOP3.LUT R3, R24, 0xffffe000, RZ, 0xc0, !PT ;  /* 0xffffe00018037812 */ /* 0x020fca00078ec0ff */
[----:B-1----:R-:W-:-:S04]  /*5590*/  FMUL R4, R3, R88 ;  /* 0x0000005803047220 */ /* 0x002fc80000400000 */
[----:B------:R-:W-:-:S05]  /*55a0*/  FFMA R87, R87, R19, R4 ;  /* 0x0000001357577223 */ /* 0x000fca0000000004 */
[----:B------:R-:W-:-:S05]  /*55b0*/  F2FP.TF32.F32.PACK_B R87, R87 ;  /* 0x00000057ff57723e */ /* 0x000fca00024050ff */
[----:B------:R1:W-:Y:S01]  /*55c0*/  STG.E desc[UR40][R12.64+0x1e4], R87 ;  /* 0x0001e4570c007986 */ /* 0x0003e2000c101928 */
[----:B------:R-:W-:Y:S05]  /*55d0*/  BRA `(.L_x_154) ;  /* 0x0000001000d07947 */ /* 0x000fea0003800000 */
.L_x_29:
[----:B------:R-:W-:Y:S01]  /*55e0*/  ISETP.GT.AND P4, PT, R4, 0x1, PT ;  /* 0x000000010400780c */ /* 0x000fe20003f84270 */
[----:B------:R-:W-:Y:S01]  /*55f0*/  ULDC.64 UR4, c[0x0][0x5c0] ;  /* 0x0001700000047ab9 */ /* 0x000fe20000000a00 */
[-C--:B------:R-:W-:Y:S01]  /*5600*/  FMUL R5, R24, R19.reuse ;  /* 0x0000001318057220 */ /* 0x080fe20000400000 */
[----:B------:R-:W-:Y:S01]  /*5610*/  LEA R6, P3, R102, UR4, 0x2 ;  /* 0x0000000466067c11 */ /* 0x000fe2000f8610ff */
[-C--:B------:R-:W-:Y:S01]  /*5620*/  FMUL R25, R25, R19.reuse ;  /* 0x0000001319197220 */ /* 0x080fe20000400000 */
[----:B------:R-:W-:Y:S01]  /*5630*/  ISETP.GT.AND P1, PT, R3, RZ, P4 ;  /* 0x000000ff0300720c */ /* 0x000fe20002724270 */
[-C--:B------:R-:W-:Y:S01]  /*5640*/  FMUL R11, R26, R19.reuse ;  /* 0x000000131a0b7220 */ /* 0x080fe20000400000 */
[----:B------:R-:W-:Y:S01]  /*5650*/  LEA.HI.X R7, R102, UR5, R113, 0x2, P3 ;  /* 0x0000000566077c11 */ /* 0x000fe200098f1471 */
[----:B------:R-:W-:Y:S01]  /*5660*/  FMUL R27, R27, R19 ;  /* 0x000000131b1b7220 */ /* 0x000fe20000400000 */
[----:B------:R-:W-:Y:S01]  /*5670*/  F2FP.TF32.F32.PACK_B R5, R5 ;  /* 0x00000005ff05723e */ /* 0x000fe200024050ff */
[----:B------:R-:W-:Y:S01]  /*5680*/  FMUL R29, R29, R19 ;  /* 0x000000131d1d7220 */ /* 0x000fe20000400000 */
[----:B------:R-:W-:Y:S01]  /*5690*/  F2FP.TF32.F32.PACK_B R25, R25 ;  /* 0x00000019ff19723e */ /* 0x000fe200024050ff */
[-C--:B------:R-:W-:Y:S01]  /*56a0*/  FMUL R31, R31, R19.reuse ;  /* 0x000000131f1f7220 */ /* 0x080fe20000400000 */
[C---:B------:R-:W-:Y:S01]  /*56b0*/  SHF.L.U64.HI R9, R92.reuse, 0x2, R91 ;  /* 0x000000025c097819 */ /* 0x040fe2000001025b */
[----:B------:R0:W-:Y:S01]  /*56c0*/  @P2 STG.E desc[UR40][R6.64], R5 ;  /* 0x0000000506002986 */ /* 0x0001e2000c101928 */
[----:B------:R-:W-:Y:S01]  /*56d0*/  LEA R8, P3, R92, R6, 0x2 ;  /* 0x000000065c087211 */ /* 0x000fe200078610ff */
[-C--:B------:R-:W-:Y:S01]  /*56e0*/  FMUL R13, R32, R19.reuse ;  /* 0x00000013200d7220 */ /* 0x080fe20000400000 */
[C---:B------:R-:W-:Y:S01]  /*56f0*/  ISETP.GT.AND P2, PT, R4.reuse, 0x8, PT ;  /* 0x000000080400780c */ /* 0x040fe20003f44270 */
[----:B------:R-:W-:Y:S01]  /*5700*/  @P1 STG.E desc[UR40][R6.64+0x4], R25 ;  /* 0x0000041906001986 */ /* 0x000fe2000c101928 */
[----:B------:R-:W-:Y:S01]  /*5710*/  ISETP.GT.AND P1, PT, R4, 0x9, PT ;  /* 0x000000090400780c */ /* 0x000fe20003f24270 */
[----:B------:R-:W-:Y:S01]  /*5720*/  IMAD.X R9, R9, 0x1, R7, P3 ;  /* 0x0000000109097824 */ /* 0x000fe200018e0607 */
[----:B------:R-:W-:Y:S01]  /*5730*/  ISETP.GT.AND P0, PT, R3, 0x8, P0 ;  /* 0x000000080300780c */ /* 0x000fe20000704270 */
[-C--:B------:R-:W-:Y:S01]  /*5740*/  FMUL R33, R33, R19.reuse ;  /* 0x0000001321217220 */ /* 0x080fe20000400000 */
[----:B------:R-:W-:Y:S01]  /*5750*/  ISETP.GT.AND P4, PT, R3, 0x8, P4 ;  /* 0x000000080300780c */ /* 0x000fe20002784270 */
[-C--:B------:R-:W-:Y:S01]  /*5760*/  FMUL R35, R35, R19.reuse ;  /* 0x0000001323237220 */ /* 0x080fe20000400000 */
[C---:B------:R-:W-:Y:S01]  /*5770*/  ISETP.GT.AND P5, PT, R3.reuse, RZ, P2 ;  /* 0x000000ff0300720c */ /* 0x040fe200017a4270 */
[-C--:B0-----:R-:W-:Y:S01]  /*5780*/  FMUL R5, R28, R19.reuse ;  /* 0x000000131c057220 */ /* 0x081fe20000400000 */
[----:B------:R-:W-:Y:S01]  /*5790*/  ISETP.GT.AND P3, PT, R3, RZ, P1 ;  /* 0x000000ff0300720c */ /* 0x000fe20000f64270 */
[----:B------:R-:W-:Y:S01]  /*57a0*/  FMUL R37, R37, R19 ;  /* 0x0000001325257220 */ /* 0x000fe20000400000 */
[----:B------:R-:W-:Y:S01]  /*57b0*/  F2FP.TF32.F32.PACK_B R11, R11 ;  /* 0x0000000bff0b723e */ /* 0x000fe200024050ff */
[----:B------:R-:W-:Y:S01]  /*57c0*/  FMUL R39, R39, R19 ;  /* 0x0000001327277220 */ /* 0x000fe20000400000 */
[----:B------:R-:W-:Y:S01]  /*57d0*/  F2FP.TF32.F32.PACK_B R27, R27 ;  /* 0x0000001bff1b723e */ /* 0x000fe200024050ff */
[----:B------:R-:W-:Y:S01]  /*57e0*/  FMUL R41, R41, R19 ;  /* 0x0000001329297220 */ /* 0x000fe20000400000 */
[----:B------:R-:W-:Y:S01]  /*57f0*/  F2FP.TF32.F32.PACK_B R5, R5 ;  /* 0x00000005ff05723e */ /* 0x000fe200024050ff */
[----:B------:R0:W-:Y:S01]  /*5800*/  @P0 STG.E desc[UR40][R8.64], R11 ;  /* 0x0000000b08000986 */ /* 0x0001e2000c101928 */
[----:B------:R-:W-:Y:S01]  /*5810*/  F2FP.TF32.F32.PACK_B R29, R29 ;  /* 0x0000001dff1d723e */ /* 0x000fe200024050ff */
[-C--:B------:R-:W-:Y:S01]  /*5820*/  FMUL R43, R43, R19.reuse ;  /* 0x000000132b2b7220 */ /* 0x080fe20000400000 */
[C---:B------:R-:W-:Y:S01]  /*5830*/  ISETP.GT.AND P0, PT, R4.reuse, 0x10, PT ;  /* 0x000000100400780c */ /* 0x040fe20003f04270 */
[----:B------:R-:W-:Y:S01]  /*5840*/  @P4 STG.E desc[UR40][R8.64+0x4], R27 ;  /* 0x0000041b08004986 */ /* 0x000fe2000c101928 */
[----:B------:R-:W-:Y:S01]  /*5850*/  ISETP.GT.AND P2, PT, R3, 0x8, P2 ;  /* 0x000000080300780c */ /* 0x000fe20001744270 */
[-C--:B------:R-:W-:Y:S01]  /*5860*/  FMUL R45, R45, R19.reuse ;  /* 0x000000132d2d7220 */ /* 0x080fe20000400000 */
[C---:B------:R-:W-:Y:S01]  /*5870*/  ISETP.GT.AND P1, PT, R3.reuse, 0x8, P1 ;  /* 0x000000080300780c */ /* 0x040fe20000f24270 */
[----:B------:R1:W-:Y:S01]  /*5880*/  @P5 STG.E desc[UR40][R6.64+0x20], R5 ;  /* 0x0000200506005986 */ /* 0x0003e2000c101928 */
[----:B------:R-:W-:Y:S01]  /*5890*/  ISETP.GT.AND P5, PT, R3, RZ, P0 ;  /* 0x000000ff0300720c */ /* 0x000fe200007a4270 */
[----:B------:R-:W-:Y:S01]  /*58a0*/  FMUL R47, R47, R19 ;  /* 0x000000132f2f7220 */ /* 0x000fe20000400000 */
[----:B------:R-:W-:Y:S01]  /*58b0*/  F2FP.TF32.F32.PACK_B R31, R31 ;  /* 0x0000001fff1f723e */ /* 0x000fe200024050ff */
[----:B------:R-:W-:Y:S01]  /*58c0*/  @P3 STG.E desc[UR40][R6.64+0x24], R29 ;  /* 0x0000241d06003986 */ /* 0x000fe2000c101928 */
[----:B------:R-:W-:Y:S01]  /*58d0*/  ISETP.GT.AND P3, PT, R4, 0x11, PT ;  /* 0x000000110400780c */ /* 0x000fe20003f64270 */
[----:B0-----:R-:W-:Y:S01]  /*58e0*/  FMUL R11, R30, R19 ;  /* 0x000000131e0b7220 */ /* 0x001fe20000400000 */
[----:B------:R-:W-:Y:S01]  /*58f0*/  F2FP.TF32.F32.PACK_B R13, R13 ;  /* 0x0000000dff0d723e */ /* 0x000fe200024050ff */
[-C--:B------:R-:W-:Y:S01]  /*5900*/  FMUL R49, R49, R19.reuse ;  /* 0x0000001331317220 */ /* 0x080fe20000400000 */
[----:B------:R-:W-:Y:S01]  /*5910*/  ISETP.GT.AND P4, PT, R3, RZ, P3 ;  /* 0x000000ff0300720c */ /* 0x000fe20001f84270 */
[----:B------:R-:W-:Y:S01]  /*5920*/  FMUL R51, R51, R19 ;  /* 0x0000001333337220 */ /* 0x000fe20000400000 */
[----:B------:R-:W-:Y:S01]  /*5930*/  F2FP.TF32.F32.PACK_B R11, R11 ;  /* 0x0000000bff0b723e */ /* 0x000fe200024050ff */
[----:B-1----:R-:W-:Y:S01]  /*5940*/  FMUL R5, R34, R19 ;  /* 0x0000001322057220 */ /* 0x002fe20000400000 */
[----:B------:R-:W-:Y:S01]  /*5950*/  F2FP.TF32.F32.PACK_B R33, R33 ;  /* 0x00000021ff21723e */ /* 0x000fe200024050ff */
[-C--:B------:R-:W-:Y:S01]  /*5960*/  FMUL R53, R53, R19.reuse ;  /* 0x0000001335357220 */ /* 0x080fe20000400000 */
[----:B------:R-:W-:Y:S01]  /*5970*/  ISETP.GT.AND P0, PT, R3, 0x8, P0 ;  /* 0x000000080300780c */ /* 0x000fe20000704270 */
[----:B------:R0:W-:Y:S01]  /*5980*/  @P2 STG.E desc[UR40][R8.64+0x20], R11 ;  /* 0x0000200b08002986 */ /* 0x0001e2000c101928 */
[C---:B------:R-:W-:Y:S01]  /*5990*/  ISETP.GT.AND P2, PT, R4.reuse, 0x19, PT ;  /* 0x000000190400780c */ /* 0x040fe20003f44270 */
[----:B------:R-:W-:Y:S01]  /*59a0*/  FMUL R55, R55, R19 ;  /* 0x0000001337377220 */ /* 0x000fe20000400000 */
[----:B------:R-:W-:Y:S01]  /*59b0*/  F2FP.TF32.F32.PACK_B R5, R5 ;  /* 0x00000005ff05723e */ /* 0x000fe200024050ff */
[----:B------:R-:W-:Y:S01]  /*59c0*/  @P1 STG.E desc[UR40][R8.64+0x24], R31 ;  /* 0x0000241f08001986 */ /* 0x000fe2000c101928 */
[----:B------:R-:W-:Y:S01]  /*59d0*/  ISETP.GT.AND P1, PT, R4, 0x18, PT ;  /* 0x000000180400780c */ /* 0x000fe20003f24270 */
[----:B------:R-:W-:Y:S01]  /*59e0*/  FMUL R57, R57, R19 ;  /* 0x0000001339397220 */ /* 0x000fe20000400000 */
[----:B------:R-:W-:Y:S01]  /*59f0*/  F2FP.TF32.F32.PACK_B R35, R35 ;  /* 0x00000023ff23723e */ /* 0x000fe200024050ff */
[----:B------:R1:W-:Y:S01]  /*5a00*/  @P5 STG.E desc[UR40][R6.64+0x40], R13 ;  /* 0x0000400d06005986 */ /* 0x0003e2000c101928 */
[----:B------:R-:W-:Y:S01]  /*5a10*/  ISETP.GT.AND P5, PT, R3, RZ, P1 ;  /* 0x000000ff0300720c */ /* 0x000fe20000fa4270 */
[----:B------:R-:W-:Y:S01]  /*5a20*/  FMUL R59, R59, R19 ;  /* 0x000000133b3b7220 */ /* 0x000fe20000400000 */
[----:B------:R-:W-:Y:S01]  /*5a30*/  F2FP.TF32.F32.PACK_B R37, R37 ;  /* 0x00000025ff25723e */ /* 0x000fe200024050ff */
[----:B------:R-:W-:Y:S01]  /*5a40*/  @P4 STG.E desc[UR40][R6.64+0x44], R33 ;  /* 0x0000442106004986 */ /* 0x000fe2000c101928 */
[C---:B------:R-:W-:Y:S01]  /*5a50*/  ISETP.GT.AND P4, PT, R3.reuse, 0x8, P3 ;  /* 0x000000080300780c */ /* 0x040fe20001f84270 */
[-C--:B0-----:R-:W-:Y:S01]  /*5a60*/  FMUL R11, R36, R19.reuse ;  /* 0x00000013240b7220 */ /* 0x081fe20000400000 */
[----:B------:R-:W-:Y:S01]  /*5a70*/  ISETP.GT.AND P3, PT, R3, RZ, P2 ;  /* 0x000000ff0300720c */ /* 0x000fe20001764270 */
[----:B------:R0:W-:Y:S01]  /*5a80*/  @P0 STG.E desc[UR40][R8.64+0x40], R5 ;  /* 0x0000400508000986 */ /* 0x0001e2000c101928 */
[----:B------:R-:W-:Y:S01]  /*5a90*/  ISETP.GT.AND P0, PT, R4, 0x20, PT ;  /* 0x000000200400780c */ /* 0x000fe20003f04270 */
[----:B------:R-:W-:Y:S01]  /*5aa0*/  FMUL R61, R61, R19 ;  /* 0x000000133d3d7220 */ /* 0x000fe20000400000 */
[----:B------:R-:W-:Y:S01]  /*5ab0*/  F2FP.TF32.F32.PACK_B R11, R11 ;  /* 0x0000000bff0b723e */ /* 0x000fe200024050ff */
[-C--:B-1----:R-:W-:Y:S01]  /*5ac0*/  FMUL R13, R40, R19.reuse ;  /* 0x00000013280d7220 */ /* 0x082fe20000400000 */
[----:B------:R-:W-:Y:S01]  /*5ad0*/  ISETP.GT.AND P1, PT, R3, 0x8, P1 ;  /* 0x000000080300780c */ /* 0x000fe20000f24270 */
[----:B------:R-:W-:Y:S01]  /*5ae0*/  FMUL R63, R63, R19 ;  /* 0x000000133f3f7220 */ /* 0x000fe20000400000 */
[----:B------:R-:W-:Y:S01]  /*5af0*/  F2FP.TF32.F32.PACK_B R39, R39 ;  /* 0x00000027ff27723e */ /* 0x000fe200024050ff */
[----:B------:R-:W-:Y:S01]  /*5b00*/  FMUL R65, R65, R19 ;  /* 0x0000001341417220 */ /* 0x000fe20000400000 */
[----:B------:R-:W-:Y:S01]  /*5b10*/  F2FP.TF32.F32.PACK_B R13, R13 ;  /* 0x0000000dff0d723e */ /* 0x000fe200024050ff */
[----:B------:R-:W-:Y:S01]  /*5b20*/  @P4 STG.E desc[UR40][R8.64+0x44], R35 ;  /* 0x0000442308004986 */ /* 0x000fe2000c101928 */
[C---:B------:R-:W-:Y:S01]  /*5b30*/  ISETP.GT.AND P4, PT, R3.reuse, 0x8, P2 ;  /* 0x000000080300780c */ /* 0x040fe20001784270 */
[-C--:B0-----:R-:W-:Y:S01]  /*5b40*/  FMUL R5, R38, R19.reuse ;  /* 0x0000001326057220 */ /* 0x081fe20000400000 */
[C---:B------:R-:W-:Y:S01]  /*5b50*/  ISETP.GT.AND P2, PT, R4.reuse, 0x21, PT ;  /* 0x000000210400780c */ /* 0x040fe20003f44270 */
[----:B------:R0:W-:Y:S01]  /*5b60*/  @P5 STG.E desc[UR40][R6.64+0x60], R11 ;  /* 0x0000600b06005986 */ /* 0x0001e2000c101928 */
[----:B------:R-:W-:Y:S01]  /*5b70*/  ISETP.GT.AND P5, PT, R3, RZ, P0 ;  /* 0x000000ff0300720c */ /* 0x000fe200007a4270 */
[----:B------:R-:W-:Y:S01]  /*5b80*/  FMUL R67, R67, R19 ;  /* 0x0000001343437220 */ /* 0x000fe20000400000 */
[----:B------:R-:W-:Y:S01]  /*5b90*/  F2FP.TF32.F32.PACK_B R5, R5 ;  /* 0x00000005ff05723e */ /* 0x000fe200024050ff */
[----:B------:R-:W-:Y:S01]  /*5ba0*/  @P3 STG.E desc[UR40][R6.64+0x64], R37 ;  /* 0x0000642506003986 */ /* 0x000fe2000c101928 */
[----:B------:R-:W-:Y:S01]  /*5bb0*/  ISETP.GT.AND P3, PT, R3, RZ, P2 ;  /* 0x000000ff0300720c */ /* 0x000fe20001764270 */
[----:B------:R-:W-:Y:S01]  /*5bc0*/  FMUL R69, R69, R19 ;  /* 0x0000001345457220 */ /* 0x000fe20000400000 */
[----:B------:R-:W-:Y:S01]  /*5bd0*/  F2FP.TF32.F32.PACK_B R41, R41 ;  /* 0x00000029ff29723e */ /* 0x000fe200024050ff */
[----:B------:R1:W-:Y:S01]  /*5be0*/  @P1 STG.E desc[UR40][R8.64+0x60], R5 ;  /* 0x0000600508001986 */ /* 0x0003e2000c101928 */
[----:B------:R-:W-:Y:S01]  /*5bf0*/  ISETP.GT.AND P1, PT, R4, 0x28, PT ;  /* 0x000000280400780c */ /* 0x000fe20003f24270 */
[-C--:B------:R-:W-:Y:S01]  /*5c00*/  FMUL R71, R71, R19.reuse ;  /* 0x0000001347477220 */ /* 0x080fe20000400000 */
[C---:B------:R-:W-:Y:S01]  /*5c10*/  ISETP.GT.AND P0, PT, R3.reuse, 0x8, P0 ;  /* 0x000000080300780c */ /* 0x040fe20000704270 */
[----:B------:R-:W-:Y:S01]  /*5c20*/  @P4 STG.E desc[UR40][R8.64+0x64], R39 ;  /* 0x0000642708004986 */ /* 0x000fe2000c101928 */
[C---:B------:R-:W-:Y:S01]  /*5c30*/  ISETP.GT.AND P4, PT, R3.reuse, 0x8, P2 ;  /* 0x000000080300780c */ /* 0x040fe20001784270 */
[-C--:B0-----:R-:W-:Y:S01]  /*5c40*/  FMUL R11, R44, R19.reuse ;  /* 0x000000132c0b7220 */ /* 0x081fe20000400000 */
[----:B------:R-:W-:Y:S01]  /*5c50*/  ISETP.GT.AND P2, PT, R4, 0x29, PT ;  /* 0x000000290400780c */ /* 0x000fe20003f44270 */
[----:B------:R0:W-:Y:S01]  /*5c60*/  @P5 STG.E desc[UR40][R6.64+0x80], R13 ;  /* 0x0000800d06005986 */ /* 0x0001e2000c101928 */
[----:B------:R-:W-:Y:S01]  /*5c70*/  ISETP.GT.AND P5, PT, R3, RZ, P1 ;  /* 0x000000ff0300720c */ /* 0x000fe20000fa4270 */
[----:B------:R-:W-:Y:S01]  /*5c80*/  FMUL R73, R73, R19 ;  /* 0x0000001349497220 */ /* 0x000fe20000400000 */
[----:B------:R-:W-:Y:S01]  /*5c90*/  F2FP.TF32.F32.PACK_B R43, R43 ;  /* 0x0000002bff2b723e */ /* 0x000fe200024050ff */
[-C--:B-1----:R-:W-:Y:S01]  /*5ca0*/  FMUL R5, R42, R19.reuse ;  /* 0x000000132a057220 */ /* 0x082fe20000400000 */
[----:B------:R-:W-:Y:S01]  /*5cb0*/  @P3 STG.E desc[UR40][R6.64+0x84], R41 ;  /* 0x0000842906003986 */ /* 0x000fe2000c101928 */
[----:B------:R-:W-:Y:S01]  /*5cc0*/  ISETP.GT.AND P3, PT, R3, RZ, P2 ;  /* 0x000000ff0300720c */ /* 0x000fe20001764270 */
[----:B------:R-:W-:Y:S01]  /*5cd0*/  FMUL R75, R75, R19 ;  /* 0x000000134b4b7220 */ /* 0x000fe20000400000 */
[----:B------:R-:W-:Y:S01]  /*5ce0*/  F2FP.TF32.F32.PACK_B R11, R11 ;  /* 0x0000000bff0b723e */ /* 0x000fe200024050ff */
[----:B------:R-:W-:Y:S01]  /*5cf0*/  FMUL R77, R77, R19 ;  /* 0x000000134d4d7220 */ /* 0x000fe20000400000 */
[----:B------:R-:W-:Y:S01]  /*5d00*/  F2FP.TF32.F32.PACK_B R5, R5 ;  /* 0x00000005ff05723e */ /* 0x000fe200024050ff */
[----:B------:R-:W-:Y:S01]  /*5d10*/  FMUL R79, R79, R19 ;  /* 0x000000134f4f7220 */ /* 0x000fe20000400000 */
[----:B------:R-:W-:Y:S01]  /*5d20*/  F2FP.TF32.F32.PACK_B R45, R45 ;  /* 0x0000002dff2d723e */ /* 0x000fe200024050ff */
[-C--:B0-----:R-:W-:Y:S01]  /*5d30*/  FMUL R13, R48, R19.reuse ;  /* 0x00000013300d7220 */ /* 0x081fe20000400000 */
[----:B------:R-:W-:Y:S01]  /*5d40*/  ISETP.GT.AND P1, PT, R3, 0x8, P1 ;  /* 0x000000080300780c */ /* 0x000fe20000f24270 */
[----:B------:R0:W-:Y:S01]  /*5d50*/  @P0 STG.E desc[UR40][R8.64+0x80], R5 ;  /* 0x0000800508000986 */ /* 0x0001e2000c101928 */
[----:B------:R-:W-:Y:S01]  /*5d60*/  ISETP.GT.AND P0, PT, R4, 0x30, PT ;  /* 0x000000300400780c */ /* 0x000fe20003f04270 */
[----:B------:R-:W-:Y:S01]  /*5d70*/  FMUL R81, R81, R19 ;  /* 0x0000001351517220 */ /* 0x000fe20000400000 */
[----:B------:R-:W-:Y:S01]  /*5d80*/  F2FP.TF32.F32.PACK_B R47, R47 ;  /* 0x0000002fff2f723e */ /* 0x000fe200024050ff */
[----:B------:R-:W-:Y:S01]  /*5d90*/  @P4 STG.E desc[UR40][R8.64+0x84], R43 ;  /* 0x0000842b08004986 */ /* 0x000fe2000c101928 */
[C---:B------:R-:W-:Y:S01]  /*5da0*/  ISETP.GT.AND P4, PT, R3.reuse, 0x8, P2 ;  /* 0x000000080300780c */ /* 0x040fe20001784270 */
[-C--:B------:R-:W-:Y:S01]  /*5db0*/  FMUL R15, R82, R19.reuse ;  /* 0x00000013520f7220 */ /* 0x080fe20000400000 */
[----:B------:R-:W-:Y:S01]  /*5dc0*/  ISETP.GT.AND P2, PT, R4, 0x31, PT ;  /* 0x000000310400780c */ /* 0x000fe20003f44270 */
[----:B------:R1:W-:Y:S01]  /*5dd0*/  @P5 STG.E desc[UR40][R6.64+0xa0], R11 ;  /* 0x0000a00b06005986 */ /* 0x0003e2000c101928 */
[----:B------:R-:W-:Y:S01]  /*5de0*/  ISETP.GT.AND P5, PT, R3, RZ, P0 ;  /* 0x000000ff0300720c */ /* 0x000fe200007a4270 */
[----:B------:R-:W-:Y:S01]  /*5df0*/  FMUL R83, R83, R19 ;  /* 0x0000001353537220 */ /* 0x000fe20000400000 */
[----:B------:R-:W-:Y:S01]  /*5e00*/  F2FP.TF32.F32.PACK_B R13, R13 ;  /* 0x0000000dff0d723e */ /* 0x000fe200024050ff */
[-C--:B0-----:R-:W-:Y:S01]  /*5e10*/  FMUL R5, R46, R19.reuse ;  /* 0x000000132e057220 */ /* 0x081fe20000400000 */
[----:B------:R-:W-:Y:S01]  /*5e20*/  @P3 STG.E desc[UR40][R6.64+0xa4], R45 ;  /* 0x0000a42d06003986 */ /* 0x000fe2000c101928 */
[----:B------:R-:W-:Y:S01]  /*5e30*/  ISETP.GT.AND P3, PT, R3, RZ, P2 ;  /* 0x000000ff0300720c */ /* 0x000fe20001764270 */
[----:B------:R-:W-:Y:S01]  /*5e40*/  FMUL R21, R84, R19 ;  /* 0x0000001354157220 */ /* 0x000fe20000400000 */
[----:B------:R-:W-:Y:S01]  /*5e50*/  F2FP.TF32.F32.PACK_B R49, R49 ;  /* 0x00000031ff31723e */ /* 0x000fe200024050ff */
[----:B------:R-:W-:Y:S01]  /*5e60*/  FMUL R85, R85, R19 ;  /* 0x0000001355557220 */ /* 0x000fe20000400000 */
[----:B------:R-:W-:Y:S01]  /*5e70*/  F2FP.TF32.F32.PACK_B R5, R5 ;  /* 0x00000005ff05723e */ /* 0x000fe200024050ff */
[-C--:B------:R-:W-:Y:S01]  /*5e80*/  FMUL R87, R87, R19.reuse ;  /* 0x0000001357577220 */ /* 0x080fe20000400000 */
[----:B------:R-:W-:Y:S01]  /*5e90*/  ISETP.GT.AND P0, PT, R3, 0x8, P0 ;  /* 0x000000080300780c */ /* 0x000fe20000704270 */
[----:B-1----:R-:W-:Y:S01]  /*5ea0*/  FMUL R11, R52, R19 ;  /* 0x00000013340b7220 */ /* 0x002fe20000400000 */
[----:B------:R-:W-:Y:S01]  /*5eb0*/  F2FP.TF32.F32.PACK_B R51, R51 ;  /* 0x00000033ff33723e */ /* 0x000fe200024050ff */
[----:B------:R0:W-:Y:S01]  /*5ec0*/  @P1 STG.E desc[UR40][R8.64+0xa0], R5 ;  /* 0x0000a00508001986 */ /* 0x0001e2000c101928 */
[----:B------:R-:W-:-:S02]  /*5ed0*/  ISETP.GT.AND P1, PT, R4, 0x38, PT ;  /* 0x000000380400780c */ /* 0x000fc40003f24270 */
[----:B------:R-:W-:Y:S01]  /*5ee0*/  F2FP.TF32.F32.PACK_B R11, R11 ;  /* 0x0000000bff0b723e */ /* 0x000fe200024050ff */
[----:B------:R-:W-:Y:S01]  /*5ef0*/  @P4 STG.E desc[UR40][R8.64+0xa4], R47 ;  /* 0x0000a42f08004986 */ /* 0x000fe2000c101928 */
[C---:B------:R-:W-:Y:S02]  /*5f00*/  ISETP.GT.AND P4, PT, R3.reuse, 0x8, P2 ;  /* 0x000000080300780c */ /* 0x040fe40001784270 */
[----:B------:R-:W-:Y:S01]  /*5f10*/  ISETP.GT.AND P2, PT, R4, 0x39, PT ;  /* 0x000000390400780c */ /* 0x000fe20003f44270 */
[----:B------:R1:W-:Y:S01]  /*5f20*/  @P5 STG.E desc[UR40][R6.64+0xc0], R13 ;  /* 0x0000c00d06005986 */ /* 0x0003e2000c101928 */
[C---:B------:R-:W-:Y:S02]  /*5f30*/  ISETP.GT.AND P5, PT, R3.reuse, RZ, P1 ;  /* 0x000000ff0300720c */ /* 0x040fe40000fa4270 */
[----:B------:R-:W-:Y:S01]  /*5f40*/  F2FP.TF32.F32.PACK_B R53, R53 ;  /* 0x00000035ff35723e */ /* 0x000fe200024050ff */
[----:B0-----:R-:W-:Y:S01]  /*5f50*/  FMUL R5, R50, R19 ;  /* 0x0000001332057220 */ /* 0x001fe20000400000 */
[----:B------:R-:W-:Y:S01]  /*5f60*/  @P3 STG.E desc[UR40][R6.64+0xc4], R49 ;  /* 0x0000c43106003986 */ /* 0x000fe2000c101928 */
[----:B------:R-:W-:-:S02]  /*5f70*/  ISETP.GT.AND P3, PT, R3, RZ, P2 ;  /* 0x000000ff0300720c */ /* 0x000fc40001764270 */
[----:B------:R-:W-:Y:S02]  /*5f80*/  ISETP.GT.AND P1, PT, R3, 0x8, P1 ;  /* 0x000000080300780c */ /* 0x000fe40000f24270 */
[----:B------:R-:W-:Y:S01]  /*5f90*/  F2FP.TF32.F32.PACK_B R5, R5 ;  /* 0x00000005ff05723e */ /* 0x000fe200024050ff */
[----:B-1----:R-:W-:Y:S01]  /*5fa0*/  FMUL R13, R56, R19 ;  /* 0x00000013380d7220 */ /* 0x002fe20000400000 */
[----:B------:R-:W-:-:S03]  /*5fb0*/  F2FP.TF32.F32.PACK_B R55, R55 ;  /* 0x00000037ff37723e */ /* 0x000fc600024050ff */
[----:B------:R0:W-:Y:S01]  /*5fc0*/  @P0 STG.E desc[UR40][R8.64+0xc0], R5 ;  /* 0x0000c00508000986 */ /* 0x0001e2000c101928 */
[C---:B------:R-:W-:Y:S02]  /*5fd0*/  ISETP.GT.AND P0, PT, R4.reuse, 0x40, PT ;  /* 0x000000400400780c */ /* 0x040fe40003f04270 */
        /* <DEDUP_REMOVED lines=71> */
[----:B------:R-:W-:Y:S01]  /*6450*/  @P3 STG.E desc[UR40][R6.64+0x164], R69 ;  /* 0x0001644506003986 */ /* 0x000fe2000c101928 */
[----:B0-----:R-:W-:Y:S01]  /*6460*/  FMUL R5, R70, R19 ;  /* 0x0000001346057220 */ /* 0x001fe20000400000 */
[----:B------:R-:W-:-:S02]  /*6470*/  ISETP.GT.AND P3, PT, R3, RZ, P2 ;  /* 0x000000ff0300720c */ /* 0x000fc40001764270 */
[----:B------:R-:W-:Y:S02]  /*6480*/  ISETP.GT.AND P0, PT, R3, 0x8, P0 ;  /* 0x000000080300780c */ /* 0x000fe40000704270 */
[----:B------:R-:W-:Y:S01]  /*6490*/  F2FP.TF32.F32.PACK_B R5, R5 ;  /* 0x00000005ff05723e */ /* 0x000fe200024050ff */
[----:B-1----:R-:W-:Y:S01]  /*64a0*/  FMUL R11, R76, R19 ;  /* 0x000000134c0b7220 */ /* 0x002fe20000400000 */
[----:B------:R-:W-:-:S03]  /*64b0*/  F2FP.TF32.F32.PACK_B R75, R75 ;  /* 0x0000004bff4b723e */ /* 0x000fc600024050ff */
[----:B------:R0:W-:Y:S01]  /*64c0*/  @P1 STG.E desc[UR40][R8.64+0x160], R5 ;  /* 0x0001600508001986 */ /* 0x0001e2000c101928 */
[----:B------:R-:W-:Y:S02]  /*64d0*/  F2FP.TF32.F32.PACK_B R77, R77 ;  /* 0x0000004dff4d723e */ /* 0x000fe400024050ff */
[----:B------:R-:W-:Y:S01]  /*64e0*/  F2FP.TF32.F32.PACK_B R11, R11 ;  /* 0x0000000bff0b723e */ /* 0x000fe200024050ff */
[----:B------:R-:W-:Y:S01]  /*64f0*/  @P4 STG.E desc[UR40][R8.64+0x164], R71 ;  /* 0x0001644708004986 */ /* 0x000fe2000c101928 */
[C---:B------:R-:W-:Y:S02]  /*6500*/  ISETP.GT.AND P4, PT, R4.reuse, 0x68, PT ;  /* 0x000000680400780c */ /* 0x040fe40003f84270 */
[----:B------:R-:W-:Y:S01]  /*6510*/  F2FP.TF32.F32.PACK_B R79, R79 ;  /* 0x0000004fff4f723e */ /* 0x000fe200024050ff */
[----:B------:R1:W-:Y:S01]  /*6520*/  @P5 STG.E desc[UR40][R6.64+0x180], R13 ;  /* 0x0001800d06005986 */ /* 0x0003e2000c101928 */
[----:B------:R-:W-:Y:S02]  /*6530*/  ISETP.GT.AND P5, PT, R4, 0x69, PT ;  /* 0x000000690400780c */ /* 0x000fe40003fa4270 */
[----:B------:R-:W-:Y:S01]  /*6540*/  F2FP.TF32.F32.PACK_B R81, R81 ;  /* 0x00000051ff51723e */ /* 0x000fe200024050ff */
[----:B------:R-:W-:Y:S01]  /*6550*/  @P3 STG.E desc[UR40][R6.64+0x184], R73 ;  /* 0x0001844906003986 */ /* 0x000fe2000c101928 */
[C---:B------:R-:W-:Y:S01]  /*6560*/  ISETP.GT.AND P3, PT, R3.reuse, 0x8, P2 ;  /* 0x000000080300780c */ /* 0x040fe20001764270 */
[----:B0-----:R-:W-:Y:S01]  /*6570*/  FMUL R5, R74, R19 ;  /* 0x000000134a057220 */ /* 0x001fe20000400000 */
[----:B------:R-:W-:-:S02]  /*6580*/  ISETP.GT.AND P2, PT, R3, RZ, P4 ;  /* 0x000000ff0300720c */ /* 0x000fc40002744270 */
[C---:B------:R-:W-:Y:S02]  /*6590*/  ISETP.GT.AND P1, PT, R3.reuse, RZ, P5 ;  /* 0x000000ff0300720c */ /* 0x040fe40002f24270 */
[C---:B------:R-:W-:Y:S01]  /*65a0*/  ISETP.GT.AND P4, PT, R3.reuse, 0x8, P4 ;  /* 0x000000080300780c */ /* 0x040fe20002784270 */
[----:B-1----:R-:W-:Y:S01]  /*65b0*/  FMUL R13, R78, R19 ;  /* 0x000000134e0d7220 */ /* 0x002fe20000400000 */
[----:B------:R-:W-:Y:S02]  /*65c0*/  F2FP.TF32.F32.PACK_B R5, R5 ;  /* 0x00000005ff05723e */ /* 0x000fe400024050ff */
[----:B------:R-:W-:Y:S02]  /*65d0*/  ISETP.GT.AND P5, PT, R3, 0x8, P5 ;  /* 0x000000080300780c */ /* 0x000fe40002fa4270 */
[----:B------:R-:W-:Y:S01]  /*65e0*/  F2FP.TF32.F32.PACK_B R13, R13 ;  /* 0x0000000dff0d723e */ /* 0x000fe200024050ff */
[----:B------:R0:W-:Y:S01]  /*65f0*/  @P0 STG.E desc[UR40][R8.64+0x180], R5 ;  /* 0x0001800508000986 */ /* 0x0001e2000c101928 */
[----:B------:R-:W-:-:S02]  /*6600*/  ISETP.GT.AND P0, PT, R4, 0x79, PT ;  /* 0x000000790400780c */ /* 0x000fc40003f04270 */
[----:B------:R-:W-:Y:S01]  /*6610*/  F2FP.TF32.F32.PACK_B R15, R15 ;  /* 0x0000000fff0f723e */ /* 0x000fe200024050ff */
[----:B------:R-:W-:Y:S01]  /*6620*/  @P3 STG.E desc[UR40][R8.64+0x184], R75 ;  /* 0x0001844b08003986 */ /* 0x000fe2000c101928 */
[C---:B------:R-:W-:Y:S02]  /*6630*/  ISETP.GT.AND P3, PT, R4.reuse, 0x70, PT ;  /* 0x000000700400780c */ /* 0x040fe40003f64270 */
[----:B------:R-:W-:Y:S01]  /*6640*/  F2FP.TF32.F32.PACK_B R83, R83 ;  /* 0x00000053ff53723e */ /* 0x000fe200024050ff */
[----:B------:R1:W-:Y:S01]  /*6650*/  @P2 STG.E desc[UR40][R6.64+0x1a0], R11 ;  /* 0x0001a00b06002986 */ /* 0x0003e2000c101928 */
[C---:B------:R-:W-:Y:S02]  /*6660*/  ISETP.GT.AND P2, PT, R4.reuse, 0x71, PT ;  /* 0x000000710400780c */ /* 0x040fe40003f44270 */
[----:B------:R-:W-:Y:S01]  /*6670*/  F2FP.TF32.F32.PACK_B R21, R21 ;  /* 0x00000015ff15723e */ /* 0x000fe200024050ff */
[----:B------:R-:W-:Y:S01]  /*6680*/  @P1 STG.E desc[UR40][R6.64+0x1a4], R77 ;  /* 0x0001a44d06001986 */ /* 0x000fe2000c101928 */
[----:B------:R-:W-:Y:S01]  /*6690*/  ISETP.GT.AND P1, PT, R4, 0x78, PT ;  /* 0x000000780400780c */ /* 0x000fe20003f24270 */
[----:B------:R-:W-:Y:S01]  /*66a0*/  @P4 IMAD.MOV.U32 R4, RZ, RZ, R8 ;  /* 0x000000ffff044224 */ /* 0x000fe200078e0008 */
[----:B------:R-:W-:Y:S01]  /*66b0*/  F2FP.TF32.F32.PACK_B R85, R85 ;  /* 0x00000055ff55723e */ /* 0x000fe200024050ff */
[----:B0-----:R-:W-:Y:S01]  /*66c0*/  @P4 IMAD.MOV.U32 R5, RZ, RZ, R9 ;  /* 0x000000ffff054224 */ /* 0x001fe200078e0009 */
[----:B------:R-:W-:Y:S01]  /*66d0*/  F2FP.TF32.F32.PACK_B R87, R87 ;  /* 0x00000057ff57723e */ /* 0x000fe200024050ff */
[----:B-1----:R-:W-:-:S03]  /*66e0*/  FMUL R11, R80, R19 ;  /* 0x00000013500b7220 */ /* 0x002fc60000400000 */
[----:B------:R0:W-:Y:S01]  /*66f0*/  @P4 STG.E desc[UR40][R4.64+0x1a0], R13 ;  /* 0x0001a00d04004986 */ /* 0x0001e2000c101928 */
[C---:B------:R-:W-:Y:S02]  /*6700*/  ISETP.GT.AND P4, PT, R3.reuse, RZ, P3 ;  /* 0x000000ff0300720c */ /* 0x040fe40001f84270 */
[----:B------:R-:W-:Y:S02]  /*6710*/  ISETP.GT.AND P3, PT, R3, 0x8, P3 ;  /* 0x000000080300780c */ /* 0x000fe40001f64270 */
[----:B------:R-:W-:Y:S01]  /*6720*/  F2FP.TF32.F32.PACK_B R11, R11 ;  /* 0x0000000bff0b723e */ /* 0x000fe200024050ff */
[----:B0-----:R-:W-:Y:S02]  /*6730*/  @P5 IMAD.MOV.U32 R4, RZ, RZ, R8 ;  /* 0x000000ffff045224 */ /* 0x001fe400078e0008 */
[----:B------:R-:W-:Y:S01]  /*6740*/  FMUL R13, R86, R19 ;  /* 0x00000013560d7220 */ /* 0x000fe20000400000 */
[----:B------:R-:W-:-:S04]  /*6750*/  @P5 IMAD.MOV.U32 R5, RZ, RZ, R9 ;  /* 0x000000ffff055224 */ /* 0x000fc800078e0009 */
[----:B------:R-:W-:Y:S01]  /*6760*/  F2FP.TF32.F32.PACK_B R13, R13 ;  /* 0x0000000dff0d723e */ /* 0x000fe200024050ff */
[----:B------:R0:W-:Y:S01]  /*6770*/  @P5 STG.E desc[UR40][R4.64+0x1a4], R79 ;  /* 0x0001a44f04005986 */ /* 0x0001e2000c101928 */
[C---:B------:R-:W-:Y:S02]  /*6780*/  ISETP.GT.AND P5, PT, R3.reuse, RZ, P2 ;  /* 0x000000ff0300720c */ /* 0x040fe400017a4270 */
[----:B------:R-:W-:Y:S01]  /*6790*/  ISETP.GT.AND P2, PT, R3, 0x8, P2 ;  /* 0x000000080300780c */ /* 0x000fe20001744270 */
[----:B0-----:R-:W-:Y:S02]  /*67a0*/  @P4 IMAD.MOV.U32 R4, RZ, RZ, R6 ;  /* 0x000000ffff044224 */ /* 0x001fe400078e0006 */
[----:B------:R-:W-:-:S05]  /*67b0*/  @P4 IMAD.MOV.U32 R5, RZ, RZ, R7 ;  /* 0x000000ffff054224 */ /* 0x000fca00078e0007 */
        /* <DEDUP_REMOVED lines=10> */
[----:B------:R0:W-:Y:S02]  /*6860*/  @P3 STG.E desc[UR40][R4.64+0x1c0], R15 ;  /* 0x0001c00f04003986 */ /* 0x0001e4000c101928 */
[----:B0-----:R-:W-:Y:S02]  /*6870*/  @P2 IMAD.MOV.U32 R4, RZ, RZ, R8 ;  /* 0x000000ffff042224 */ /* 0x001fe400078e0008 */
[----:B------:R-:W-:-:S05]  /*6880*/  @P2 IMAD.MOV.U32 R5, RZ, RZ, R9 ;  /* 0x000000ffff052224 */ /* 0x000fca00078e0009 */
[----:B------:R0:W-:Y:S02]  /*6890*/  @P2 STG.E desc[UR40][R4.64+0x1c4], R83 ;  /* 0x0001c45304002986 */ /* 0x0001e4000c101928 */
[----:B0-----:R-:W-:Y:S02]  /*68a0*/  @P4 IMAD.MOV.U32 R4, RZ, RZ, R6 ;  /* 0x000000ffff044224 */ /* 0x001fe400078e0006 */
[----:B------:R-:W-:-:S05]  /*68b0*/  @P4 IMAD.MOV.U32 R5, RZ, RZ, R7 ;  /* 0x000000ffff054224 */ /* 0x000fca00078e0007 */
[----:B------:R0:W-:Y:S04]  /*68c0*/  @P4 STG.E desc[UR40][R4.64+0x1e0], R21 ;  /* 0x0001e01504004986 */ /* 0x0001e8000c101928 */
[----:B------:R1:W-:Y:S01]  /*68d0*/  @P5 STG.E desc[UR40][R6.64+0x1e4], R85 ;  /* 0x0001e45506005986 */ /* 0x0003e2000c101928 */
[----:B0-----:R-:W-:Y:S02]  /*68e0*/  @P1 IMAD.MOV.U32 R4, RZ, RZ, R8 ;  /* 0x000000ffff041224 */ /* 0x001fe400078e0008 */
[----:B------:R-:W-:-:S05]  /*68f0*/  @P1 IMAD.MOV.U32 R5, RZ, RZ, R9 ;  /* 0x000000ffff051224 */ /* 0x000fca00078e0009 */
[----:B------:R1:W-:Y:S04]  /*6900*/  @P1 STG.E desc[UR40][R4.64+0x1e0], R13 ;  /* 0x0001e00d04001986 */ /* 0x0003e8000c101928 */
[----:B------:R1:W-:Y:S02]  /*6910*/  @P0 STG.E desc[UR40][R8.64+0x1e4], R87 ;  /* 0x0001e45708000986 */ /* 0x0003e4000c101928 */
.L_x_154:
[----:B------:R-:W-:Y:S05]  /*6920*/  BSYNC B0 ;  /* 0x0000000000007941 */ /* 0x000fea0003800000 */
.L_x_28:
[----:B------:R-:W-:Y:S01]  /*6930*/  IADD3 R16, P0, R16, UR38, RZ ;  /* 0x0000002610107c10 */ /* 0x000fe2000ff1e0ff */
[----:B------:R-:W-:Y:S01]  /*6940*/  ULDC.64 UR4, c[0x0][0x650] ;  /* 0x0001940000047ab9 */ /* 0x000fe20000000a00 */
[----:B------:R-:W-:Y:S01]  /*6950*/  PRMT R3, RZ, 0x7610, R3 ;  /* 0x00007610ff037816 */ /* 0x000fe20000000003 */
[----:B------:R-:W-:Y:S01]  /*6960*/  IMAD.MOV.U32 R100, RZ, RZ, -0x1 ;  /* 0xffffffffff647424 */ /* 0x000fe200078e00ff */
[----:B------:R-:W-:Y:S01]  /*6970*/  IADD3.X R17, R17, UR37, RZ, P0, !PT ;  /* 0x0000002511117c10 */ /* 0x000fe200087fe4ff */
[----:B--2---:R-:W-:Y:S01]  /*6980*/  IMAD.MOV.U32 R99, RZ, RZ, -0x1 ;  /* 0xffffffffff637424 */ /* 0x004fe200078e00ff */
[----:B------:R-:W-:-:S04]  /*6990*/  ISETP.GE.U32.AND P0, PT, R16, UR4, PT ;  /* 0x0000000410007c0c */ /* 0x000fc8000bf06070 */
[----:B------:R-:W-:-:S13]  /*69a0*/  ISETP.GE.U32.AND.EX P0, PT, R17, UR5, PT, P0 ;  /* 0x0000000511007c0c */ /* 0x000fda000bf06100 */
[----:B------:R-:W-:Y:S05]  /*69b0*/  @P0 BRA `(.L_x_155) ;  /* 0x00000004004c0947 */ /* 0x000fea0003800000 */
[----:B0-----:R-:W0:Y:S01]  /*69c0*/  LDC.64 R10, c[0x0][0x628] ;  /* 0x00018a00ff0a7b82 */ /* 0x001e220000000a00 */
[----:B-1--4-:R-:W1:Y:S01]  /*69d0*/  S2R R12, SR_CTAID.X ;  /* 0x00000000000c7919 */ /* 0x012e620000002500 */
[----:B---3--:R-:W-:Y:S02]  /*69e0*/  IMAD.MOV.U32 R8, RZ, RZ, R16 ;  /* 0x000000ffff087224 */ /* 0x008fe400078e0010 */
[----:B------:R-:W-:Y:S01]  /*69f0*/  IMAD.MOV.U32 R9, RZ, RZ, R17 ;  /* 0x000000ffff097224 */ /* 0x000fe200078e0011 */
[----:B------:R-:W2:Y:S03]  /*6a00*/  S2R R20, SR_CTAID.Y ;  /* 0x0000000000147919 */ /* 0x000ea60000002600 */
[----:B------:R-:W3:Y:S08]  /*6a10*/  LDC R0, c[0x0][0x630] ;  /* 0x00018c00ff007b82 */ /* 0x000ef00000000800 */
[----:B------:R-:W4:Y:S01]  /*6a20*/  LDC.64 R14, c[0x0][0x620] ;  /* 0x00018800ff0e7b82 */ /* 0x000f220000000a00 */
[----:B0-----:R-:W-:-:S04]  /*6a30*/  ISETP.NE.U32.AND P0, PT, R10, RZ, PT ;  /* 0x000000ff0a00720c */ /* 0x001fc80003f05070 */
[----:B------:R-:W-:-:S13]  /*6a40*/  ISETP.NE.AND.EX P0, PT, R11, RZ, PT, P0 ;  /* 0x000000ff0b00720c */ /* 0x000fda0003f05300 */
[----:B-1234-:R-:W-:Y:S05]  /*6a50*/  @!P0 BRA `(.L_x_156) ;  /* 0x0000000000288947 */ /* 0x01efea0003800000 */
        /* <DEDUP_REMOVED lines=10> */
.L_x_156:
[-CC-:B------:R-:W-:Y:S01]  /*6b00*/  SHF.R.U64 R99, R8, R0.reuse, R9.reuse ;  /* 0x0000000008637219 */ /* 0x180fe20000001209 */
[----:B------:R-:W0:Y:S01]  /*6b10*/  LDC.64 R26, c[0x0][0x640] ;  /* 0x00019000ff1a7b82 */ /* 0x000e220000000a00 */
[----:B------:R-:W-:Y:S01]  /*6b20*/  SHF.R.U32.HI R0, RZ, R0, R9 ;  /* 0x00000000ff007219 */ /* 0x000fe20000011609 */
[----:B------:R-:W-:Y:S01]  /*6b30*/  ULDC UR4, c[0x0][0x150] ;  /* 0x0000540000047ab9 */ /* 0x000fe20000000800 */
[----:B------:R-:W-:Y:S02]  /*6b40*/  IADD3 R3, P0, RZ, -R99, RZ ;  /* 0x80000063ff037210 */ /* 0x000fe40007f1e0ff */
[----:B------:R-:W-:-:S03]  /*6b50*/  I2FP.F32.U32 R7, R12 ;  /* 0x0000000c00077245 */ /* 0x000fc60000201000 */
[----:B------:R-:W1:Y:S01]  /*6b60*/  LDC R6, c[0x0][0x618] ;  /* 0x00018600ff067b82 */ /* 0x000e620000000800 */
[----:B------:R-:W-:Y:S02]  /*6b70*/  IMAD.X R5, RZ, RZ, ~R0, P0 ;  /* 0x000000ffff057224 */ /* 0x000fe400000e0e00 */
[----:B------:R-:W-:Y:S01]  /*6b80*/  FMUL R7, R7, UR4 ;  /* 0x0000000407077c20 */ /* 0x000fe20008400000 */
[----:B------:R-:W-:Y:S01]  /*6b90*/  ULDC UR4, c[0x0][0x154] ;  /* 0x0000550000047ab9 */ /* 0x000fe20000000800 */
[-C--:B------:R-:W-:Y:S02]  /*6ba0*/  IMAD R0, R5, R14.reuse, RZ ;  /* 0x0000000e05007224 */ /* 0x080fe400078e02ff */
[C---:B------:R-:W-:Y:S01]  /*6bb0*/  IMAD.WIDE.U32 R4, R3.reuse, R14, R16 ;  /* 0x0000000e03047225 */ /* 0x040fe200078e0010 */
[----:B------:R-:W2:Y:S01]  /*6bc0*/  LDC R8, c[0x0][0x608] ;  /* 0x00018200ff087b82 */ /* 0x000ea20000000800 */
[----:B------:R-:W3:Y:S02]  /*6bd0*/  F2I.U32.TRUNC.NTZ R7, R7 ;  /* 0x0000000700077305 */ /* 0x000ee4000020f000 */
[----:B------:R-:W-:Y:S01]  /*6be0*/  IMAD R3, R3, R15, R0 ;  /* 0x0000000f03037224 */ /* 0x000fe200078e0200 */
[----:B------:R-:W-:-:S03]  /*6bf0*/  I2FP.F32.U32 R0, R20 ;  /* 0x0000001400007245 */ /* 0x000fc60000201000 */
[----:B------:R-:W-:Y:S01]  /*6c00*/  IMAD.IADD R3, R5, 0x1, R3 ;  /* 0x0000000105037824 */ /* 0x000fe200078e0203 */
[----:B------:R-:W4:Y:S01]  /*6c10*/  LDC R11, c[0x0][0x658] ;  /* 0x00019600ff0b7b82 */ /* 0x000f220000000800 */
[----:B0-----:R-:W-:-:S04]  /*6c20*/  ISETP.NE.U32.AND P0, PT, R26, RZ, PT ;  /* 0x000000ff1a00720c */ /* 0x001fc80003f05070 */
[----:B------:R-:W-:-:S03]  /*6c30*/  ISETP.NE.AND.EX P0, PT, R27, RZ, PT, P0 ;  /* 0x000000ff1b00720c */ /* 0x000fc60003f05300 */
[----:B------:R-:W0:Y:S01]  /*6c40*/  LDC R9, c[0x0][0x144] ;  /* 0x00005100ff097b82 */ /* 0x000e220000000800 */
[-C--:B-1----:R-:W-:Y:S01]  /*6c50*/  SHF.R.U64 R10, R4, R6.reuse, R3 ;  /* 0x00000006040a7219 */ /* 0x082fe20000001203 */
[----:B---3--:R-:W-:Y:S01]  /*6c60*/  IMAD.MOV R7, RZ, RZ, -R7 ;  /* 0x000000ffff077224 */ /* 0x008fe200078e0a07 */
[----:B------:R-:W-:Y:S01]  /*6c70*/  SHF.R.U32.HI R3, RZ, R6, R3 ;  /* 0x00000006ff037219 */ /* 0x000fe20000011603 */
[----:B------:R-:W-:-:S04]  /*6c80*/  FMUL R6, R0, UR4 ;  /* 0x0000000400067c20 */ /* 0x000fc80008400000 */
[----:B------:R-:W1:Y:S01]  /*6c90*/  LDC R21, c[0x0][0x148] ;  /* 0x00005200ff157b82 */ /* 0x000e620000000800 */
[----:B------:R3:W0:Y:S01]  /*6ca0*/  F2I.U32.TRUNC.NTZ R14, R6 ;  /* 0x00000006000e7305 */ /* 0x000622000020f000 */
[-CC-:B--2---:R-:W-:Y:S02]  /*6cb0*/  SHF.R.U64 R13, R10, R8.reuse, R3.reuse ;  /* 0x000000080a0d7219 */ /* 0x184fe40000001203 */
[----:B------:R-:W-:-:S04]  /*6cc0*/  SHF.R.U32.HI R0, RZ, R8, R3 ;  /* 0x00000008ff007219 */ /* 0x000fc80000011603 */
[----:B-----5:R-:W2:Y:S01]  /*6cd0*/  LDC R24, c[0x0][0x648] ;  /* 0x00019200ff187b82 */ /* 0x020ea20000000800 */
[-CC-:B----4-:R-:W-:Y:S02]  /*6ce0*/  SHF.R.U64 R15, R13, R11.reuse, R0.reuse ;  /* 0x0000000b0d0f7219 */ /* 0x190fe40000001200 */
[----:B------:R-:W-:-:S03]  /*6cf0*/  SHF.R.U32.HI R5, RZ, R11, R0 ;  /* 0x0000000bff057219 */ /* 0x000fc60000011600 */
[----:B------:R-:W-:Y:S02]  /*6d00*/  IMAD.MOV.U32 R4, RZ, RZ, R15 ;  /* 0x000000ffff047224 */ /* 0x000fe400078e000f */
[----:B------:R-:W4:Y:S01]  /*6d10*/  LDC R28, c[0x0][0x638] ;  /* 0x00018e00ff1c7b82 */ /* 0x000f220000000800 */
[----:B0-----:R-:W-:-:S07]  /*6d20*/  IMAD R25, R9, R7, R12 ;  /* 0x0000000709197224 */ /* 0x001fce00078e020c */
[----:B------:R-:W0:Y:S08]  /*6d30*/  LDC R29, c[0x0][0x610] ;  /* 0x00018400ff1d7b82 */ /* 0x000e300000000800 */
[----:B------:R-:W0:Y:S01]  /*6d40*/  LDC R30, c[0x0][0x600] ;  /* 0x00018000ff1e7b82 */ /* 0x000e220000000800 */
[----:B-123--:R-:W-:Y:S05]  /*6d50*/  @!P0 BRA `(.L_x_157) ;  /* 0x0000000000288947 */ /* 0x00efea0003800000 */
        /* <DEDUP_REMOVED lines=10> */
.L_x_157:
[----:B------:R-:W-:Y:S01]  /*6e00*/  ISETP.NE.AND P0, PT, R2, 0x1, PT ;  /* 0x000000010200780c */ /* 0x000fe20003f05270 */
[----:B------:R-:W-:Y:S01]  /*6e10*/  IMAD.MOV R14, RZ, RZ, -R14 ;  /* 0x000000ffff0e7224 */ /* 0x000fe200078e0a0e */
[----:B------:R-:W-:Y:S02]  /*6e20*/  SHF.R.U64 R0, R4, R24, R5 ;  /* 0x0000001804007219 */ /* 0x000fe40000001205 */
[----:B------:R-:W-:Y:S02]  /*6e30*/  LOP3.LUT R3, R13, R96, RZ, 0xc0, !PT ;  /* 0x000000600d037212 */ /* 0x000fe400078ec0ff */
[----:B------:R-:W-:Y:S01]  /*6e40*/  LOP3.LUT R10, R10, R95, RZ, 0xc0, !PT ;  /* 0x0000005f0a0a7212 */ /* 0x000fe200078ec0ff */
[----:B------:R-:W-:Y:S02]  /*6e50*/  IMAD.MOV R4, RZ, RZ, -R0 ;  /* 0x000000ffff047224 */ /* 0x000fe400078e0a00 */
[----:B------:R-:W-:Y:S02]  /*6e60*/  IMAD R0, R90, R0, R3 ;  /* 0x000000005a007224 */ /* 0x000fe400078e0203 */
[----:B----4-:R-:W-:-:S02]  /*6e70*/  IMAD R3, R4, R28, R15 ;  /* 0x0000001c04037224 */ /* 0x010fc400078e020f */
[----:B------:R-:W-:Y:S02]  /*6e80*/  @P0 IMAD R25, R21, R14, R20 ;  /* 0x0000000e15190224 */ /* 0x000fe400078e0214 */
[----:B0-----:R-:W-:Y:S02]  /*6e90*/  IMAD R5, R3, R30, R10 ;  /* 0x0000001e03057224 */ /* 0x001fe400078e020a */
[----:B------:R-:W-:Y:S02]  /*6ea0*/  IMAD R0, R0, R29, R25 ;  /* 0x0000001d00007224 */ /* 0x000fe400078e0219 */
[----:B------:R-:W-:-:S03]  /*6eb0*/  IMAD.MOV.U32 R4, RZ, RZ, 0x1 ;  /* 0x00000001ff047424 */ /* 0x000fc600078e00ff */
[----:B------:R-:W-:Y:S02]  /*6ec0*/  SEL R100, R5, R0, !P0 ;  /* 0x0000000005647207 */ /* 0x000fe40004000000 */
[----:B------:R-:W-:Y:S02]  /*6ed0*/  PRMT R3, R4, 0x7610, R3 ;  /* 0x0000761004037816 */ /* 0x000fe40000000003 */
[----:B------:R-:W-:-:S07]  /*6ee0*/  SEL R0, R0, R5, !P0 ;  /* 0x0000000500007207 */ /* 0x000fce0004000000 */
.L_x_155:
[----:B------:R-:W-:Y:S01]  /*6ef0*/  LOP3.LUT P0, RZ, R3, 0xff, RZ, 0xc0, !PT ;  /* 0x000000ff03ff7812 */ /* 0x000fe2000780c0ff */
[----:B------:R-:W-:Y:S01]  /*6f00*/  UIMAD.WIDE.U32 UR4, UR42, -0x55555555, URZ ;  /* 0xaaaaaaab2a0478a5 */ /* 0x000fe2000f8e003f */
[----:B------:R-:W-:-:S03]  /*6f10*/  IMAD.MOV.U32 R101, RZ, RZ, R0 ;  /* 0x000000ffff657224 */ /* 0x000fc600078e0000 */
[----:B------:R-:W-:-:S04]  /*6f20*/  USHF.R.U32.HI UR4, URZ, 0x1, UR5 ;  /* 0x000000013f047899 */ /* 0x000fc80008011605 */
[----:B------:R-:W-:-:S04]  /*6f30*/  UIMAD UR42, UR4, -0x3, UR42 ;  /* 0xfffffffd042a78a4 */ /* 0x000fc8000f8e022a */
[----:B------:R-:W-:Y:S08]  /*6f40*/  @P0 BRA `(.L_x_158) ;  /* 0xffffffa000940947 */ /* 0x000ff0000383ffff */
[----:B------:R-:W-:Y:S05]  /*6f50*/  EXIT ;  /* 0x000000000000794d */ /* 0x000fea0003800000 */
.L_x_3:
        /* <DEDUP_REMOVED lines=26> */
.L_x_160:
[--C-:B------:R-:W-:Y:S01]  /*7100*/  SHF.R.U64 R14, R12, R20, R13.reuse ;  /* 0x000000140c0e7219 */ /* 0x100fe2000000120d */
[----:B------:R-:W0:Y:S01]  /*7110*/  LDC R24, c[0x0][0x618] ;  /* 0x00018600ff187b82 */ /* 0x000e220000000800 */
[----:B------:R-:W-:Y:S01]  /*7120*/  I2FP.F32.U32 R8, R6 ;  /* 0x0000000600087245 */ /* 0x000fe20000201000 */
[----:B------:R-:W-:Y:S01]  /*7130*/  ULDC UR4, c[0x0][0x150] ;  /* 0x0000540000047ab9 */ /* 0x000fe20000000800 */
[----:B------:R-:W-:Y:S02]  /*7140*/  SHF.R.U32.HI R7, RZ, R20, R13 ;  /* 0x00000014ff077219 */ /* 0x000fe4000001160d */
[----:B------:R-:W-:Y:S01]  /*7150*/  IADD3 R11, P0, RZ, -R14, RZ ;  /* 0x8000000eff0b7210 */ /* 0x000fe20007f1e0ff */
[----:B------:R-:W-:Y:S01]  /*7160*/  FMUL R13, R8, UR4 ;  /* 0x00000004080d7c20 */ /* 0x000fe20008400000 */
[----:B------:R-:W-:Y:S01]  /*7170*/  ULDC UR4, c[0x0][0x154] ;  /* 0x0000550000047ab9 */ /* 0x000fe20000000800 */
[----:B------:R-:W1:Y:S02]  /*7180*/  LDC.64 R26, c[0x0][0x640] ;  /* 0x00019000ff1a7b82 */ /* 0x000e640000000a00 */
[----:B------:R-:W-:-:S02]  /*7190*/  IMAD.X R7, RZ, RZ, ~R7, P0 ;  /* 0x000000ffff077224 */ /* 0x000fc400000e0e07 */
[----:B------:R-:W2:Y:S01]  /*71a0*/  F2I.U32.TRUNC.NTZ R13, R13 ;  /* 0x0000000d000d7305 */ /* 0x000ea2000020f000 */
[----:B------:R-:W-:-:S03]  /*71b0*/  IMAD.WIDE.U32 R8, R11, R22, R16 ;  /* 0x000000160b087225 */ /* 0x000fc600078e0010 */
[----:B------:R-:W3:Y:S01]  /*71c0*/  LDC R15, c[0x0][0x144] ;  /* 0x00005100ff0f7b82 */ /* 0x000ee20000000800 */
[----:B------:R-:W-:-:S04]  /*71d0*/  IMAD R10, R7, R22, RZ ;  /* 0x00000016070a7224 */ /* 0x000fc800078e02ff */
[----:B------:R-:W-:Y:S02]  /*71e0*/  IMAD R7, R11, R23, R10 ;  /* 0x000000170b077224 */ /* 0x000fe400078e020a */
[----:B------:R-:W-:Y:S01]  /*71f0*/  IMAD.MOV.U32 R10, RZ, RZ, -0x1 ;  /* 0xffffffffff0a7424 */ /* 0x000fe200078e00ff */
[----:B------:R-:W4:Y:S01]  /*7200*/  LDC R20, c[0x0][0x608] ;  /* 0x00018200ff147b82 */ /* 0x000f220000000800 */
[----:B------:R-:W-:Y:S01]  /*7210*/  IMAD.IADD R7, R9, 0x1, R7 ;  /* 0x0000000109077824 */ /* 0x000fe200078e0207 */
[----:B------:R-:W-:-:S04]  /*7220*/  I2FP.F32.U32 R9, R5 ;  /* 0x0000000500097245 */ /* 0x000fc80000201000 */
[-C--:B0-----:R-:W-:Y:S01]  /*7230*/  SHF.R.U64 R12, R8, R24.reuse, R7 ;  /* 0x00000018080c7219 */ /* 0x081fe20000001207 */
[----:B--2---:R-:W-:Y:S01]  /*7240*/  IMAD.MOV R8, RZ, RZ, -R13 ;  /* 0x000000ffff087224 */ /* 0x004fe200078e0a0d */
[----:B------:R-:W0:Y:S01]  /*7250*/  LDC R11, c[0x0][0x658] ;  /* 0x00019600ff0b7b82 */ /* 0x000e220000000800 */
[----:B-1----:R-:W-:Y:S01]  /*7260*/  ISETP.NE.U32.AND P0, PT, R26, RZ, PT ;  /* 0x000000ff1a00720c */ /* 0x002fe20003f05070 */
[----:B------:R-:W-:Y:S01]  /*7270*/  FMUL R9, R9, UR4 ;  /* 0x0000000409097c20 */ /* 0x000fe20008400000 */
[----:B------:R-:W-:Y:S02]  /*7280*/  SHF.R.U32.HI R7, RZ, R24, R7 ;  /* 0x00000018ff077219 */ /* 0x000fe40000011607 */
[----:B------:R-:W-:-:S03]  /*7290*/  ISETP.NE.AND.EX P0, PT, R27, RZ, PT, P0 ;  /* 0x000000ff1b00720c */ /* 0x000fc60003f05300 */
[----:B------:R-:W1:Y:S01]  /*72a0*/  LDC R22, c[0x0][0x148] ;  /* 0x00005200ff167b82 */ /* 0x000e620000000800 */
[----:B---3--:R-:W-:Y:S02]  /*72b0*/  IMAD R23, R15, R8, R6 ;  /* 0x000000080f177224 */ /* 0x008fe400078e0206 */
[----:B------:R-:W-:-:S05]  /*72c0*/  IMAD.MOV.U32 R8, RZ, RZ, 0x1 ;  /* 0x00000001ff087424 */ /* 0x000fca00078e00ff */
[----:B------:R-:W2:Y:S01]  /*72d0*/  LDC R21, c[0x0][0x600] ;  /* 0x00018000ff157b82 */ /* 0x000ea20000000800 */
[-CC-:B----4-:R-:W-:Y:S02]  /*72e0*/  SHF.R.U64 R15, R12, R20.reuse, R7.reuse ;  /* 0x000000140c0f7219 */ /* 0x190fe40000001207 */
[----:B------:R-:W-:Y:S02]  /*72f0*/  SHF.R.U32.HI R6, RZ, R20, R7 ;  /* 0x00000014ff067219 */ /* 0x000fe40000011607 */
[----:B------:R3:W4:Y:S03]  /*7300*/  F2I.U32.TRUNC.NTZ R20, R9 ;  /* 0x0000000900147305 */ /* 0x000726000020f000 */
[----:B------:R-:W1:Y:S01]  /*7310*/  LDC R25, c[0x0][0x648] ;  /* 0x00019200ff197b82 */ /* 0x000e620000000800 */
[-C--:B0-----:R-:W-:Y:S02]  /*7320*/  SHF.R.U64 R19, R15, R11.reuse, R6 ;  /* 0x0000000b0f137219 */ /* 0x081fe40000001206 */
[----:B------:R-:W-:-:S02]  /*7330*/  SHF.L.U32 R10, R10, R11, RZ ;  /* 0x0000000b0a0a7219 */ /* 0x000fc400000006ff */
[-C--:B------:R-:W-:Y:S01]  /*7340*/  SHF.R.U32.HI R7, RZ, R11.reuse, R6 ;  /* 0x0000000bff077219 */ /* 0x080fe20000011606 */
[----:B------:R-:W-:Y:S01]  /*7350*/  IMAD.MOV.U32 R6, RZ, RZ, R19 ;  /* 0x000000ffff067224 */ /* 0x000fe200078e0013 */
[----:B------:R-:W-:Y:S01]  /*7360*/  SHF.L.U32 R24, R8, R11, RZ ;  /* 0x0000000b08187219 */ /* 0x000fe200000006ff */
[----:B------:R-:W0:Y:S01]  /*7370*/  LDC R28, c[0x0][0x638] ;  /* 0x00018e00ff1c7b82 */ /* 0x000e220000000800 */
[----:B------:R-:W-:-:S07]  /*7380*/  LOP3.LUT R30, RZ, R10, RZ, 0x33, !PT ;  /* 0x0000000aff1e7212 */ /* 0x000fce00078e33ff */
[----:B------:R-:W0:Y:S01]  /*7390*/  LDC R29, c[0x0][0x610] ;  /* 0x00018400ff1d7b82 */ /* 0x000e220000000800 */
[----:B---34-:R-:W-:Y:S05]  /*73a0*/  @!P0 BRA `(.L_x_161) ;  /* 0x0000000000288947 */ /* 0x018fea0003800000 */
[----:B------:R-:W3:Y:S02]  /*73b0*/  LDC R6, c[0x0][0x64c] ;  /* 0x00019300ff067b82 */ /* 0x000ee40000000800 */
[----:B---3--:R-:W-:-:S05]  /*73c0*/  IADD3 R11, P0, R19, R6, RZ ;  /* 0x00000006130b7210 */ /* 0x008fca0007f1e0ff */
        /* <DEDUP_REMOVED lines=8> */
.L_x_161:
[----:B------:R-:W-:Y:S01]  /*7450*/  ISETP.NE.AND P0, PT, R2, 0x1, PT ;  /* 0x000000010200780c */ /* 0x000fe20003f05270 */
[----:B--2---:R-:W-:Y:S01]  /*7460*/  VIADD R9, R21, 0xffffffff ;  /* 0xffffffff15097836 */ /* 0x004fe20000000000 */
[----:B-1----:R-:W-:Y:S01]  /*7470*/  SHF.R.U64 R7, R6, R25, R7 ;  /* 0x0000001906077219 */ /* 0x002fe20000001207 */
[----:B------:R-:W-:Y:S01]  /*7480*/  IMAD.MOV R20, RZ, RZ, -R20 ;  /* 0x000000ffff147224 */ /* 0x000fe200078e0a14 */
[----:B------:R-:W-:Y:S02]  /*7490*/  LOP3.LUT R6, R15, R30, RZ, 0xc0, !PT ;  /* 0x0000001e0f067212 */ /* 0x000fe400078ec0ff */
[----:B------:R-:W-:Y:S01]  /*74a0*/  LOP3.LUT R12, R12, R9, RZ, 0xc0, !PT ;  /* 0x000000090c0c7212 */ /* 0x000fe200078ec0ff */
[----:B------:R-:W-:Y:S02]  /*74b0*/  IMAD.MOV R8, RZ, RZ, -R7 ;  /* 0x000000ffff087224 */ /* 0x000fe400078e0a07 */
[----:B------:R-:W-:Y:S02]  /*74c0*/  IMAD R6, R24, R7, R6 ;  /* 0x0000000718067224 */ /* 0x000fe400078e0206 */
[----:B------:R-:W-:-:S02]  /*74d0*/  IMAD.MOV.U32 R9, RZ, RZ, 0x1 ;  /* 0x00000001ff097424 */ /* 0x000fc400078e00ff */
[----:B------:R-:W-:Y:S02]  /*74e0*/  @P0 IMAD R23, R22, R20, R5 ;  /* 0x0000001416170224 */ /* 0x000fe400078e0205 */
[----:B0-----:R-:W-:Y:S02]  /*74f0*/  IMAD R5, R8, R28, R19 ;  /* 0x0000001c08057224 */ /* 0x001fe400078e0213 */
[----:B------:R-:W-:Y:S02]  /*7500*/  IMAD R19, R6, R29, R23 ;  /* 0x0000001d06137224 */ /* 0x000fe400078e0217 */
[----:B------:R-:W-:Y:S02]  /*7510*/  IMAD R6, R5, R21, R12 ;  /* 0x0000001505067224 */ /* 0x000fe400078e020c */
[----:B------:R-:W-:-:S03]  /*7520*/  IMAD.MOV.U32 R8, RZ, RZ, R14 ;  /* 0x000000ffff087224 */ /* 0x000fc600078e000e */
[----:B------:R-:W-:Y:S02]  /*7530*/  SEL R20, R6, R19, !P0 ;  /* 0x0000001306147207 */ /* 0x000fe40004000000 */
[----:B------:R-:W-:-:S07]  /*7540*/  SEL R19, R19, R6, !P0 ;  /* 0x0000000613137207 */ /* 0x000fce0004000000 */
.L_x_159:
[----:B------:R-:W-:-:S08]  /*7550*/  NOP ;  /* 0x0000000000007918 */ /* 0x000fd00000000000 */
[----:B------:R-:W0:-:S00]  /*7560*/  USETMAXREG.DEALLOC.CTAPOOL 0x28 ;  /* 0x00000028000079c8 */ /* 0x000e0000080e0500 */
[----:B0-----:R-:W-:-:S13]  /*7570*/  ISETP.NE.AND P0, PT, R0, RZ, PT ;  /* 0x000000ff0000720c */ /* 0x001fda0003f05270 */
[----:B------:R-:W-:Y:S05]  /*7580*/  @P0 EXIT ;  /* 0x000000000000094d */ /* 0x000fea0003800000 */
[----:B------:R-:W-:Y:S01]  /*7590*/  LOP3.LUT P0, RZ, R9, 0xff, RZ, 0xc0, !PT ;  /* 0x000000ff09ff7812 */ /* 0x000fe2000780c0ff */
[----:B------:R-:W-:Y:S02]  /*75a0*/  IMAD.MOV.U32 R0, RZ, RZ, 0x1 ;  /* 0x00000001ff007424 */ /* 0x000fe400078e00ff */
[----:B------:R-:W-:-:S10]  /*75b0*/  IMAD.MOV.U32 R12, RZ, RZ, RZ ;  /* 0x000000ffff0c7224 */ /* 0x000fd400078e00ff */
[----:B------:R-:W-:Y:S05]  /*75c0*/  @!P0 BRA `(.L_x_162) ;  /* 0x0000000c00948947 */ /* 0x000fea0003800000 */
[----:B------:R-:W0:Y:S01]  /*75d0*/  LDC R0, c[0x0][0x28c] ;  /* 0x0000a300ff007b82 */ /* 0x000e220000000800 */
[----:B------:R-:W-:Y:S01]  /*75e0*/  LOP3.LUT P0, RZ, R3, 0x1f, RZ, 0xc0, !PT ;  /* 0x0000001f03ff7812 */ /* 0x000fe2000780c0ff */
[----:B------:R-:W-:Y:S01]  /*75f0*/  ULDC UR21, c[0x0][0x658] ;  /* 0x0001960000157ab9 */ /* 0x000fe20000000800 */
[----:B------:R-:W-:Y:S01]  /*7600*/  UMOV UR4, 0xffffffff ;  /* 0xffffffff00047882 */ /* 0x000fe20000000000 */
[----:B------:R-:W-:Y:S01]  /*7610*/  BSSY B0, `(.L_x_162) ;  /* 0x00000e0000007945 */ /* 0x000fe20003800000 */
[----:B------:R-:W-:Y:S01]  /*7620*/  USHF.L.U32 UR4, UR4, UR21, URZ ;  /* 0x0000001504047299 */ /* 0x000fe2000800063f */
[C---:B------:R-:W-:Y:S01]  /*7630*/  ISETP.NE.AND P2, PT, R4.reuse, RZ, PT ;  /* 0x000000ff0400720c */ /* 0x040fe20003f45270 */
[----:B------:R-:W-:Y:S01]  /*7640*/  IMAD.MOV.U32 R13, RZ, RZ, 0x1 ;  /* 0x00000001ff0d7424 */ /* 0x000fe200078e00ff */
[----:B------:R-:W-:Y:S01]  /*7650*/  ISETP.NE.OR P0, PT, R4, RZ, !P0 ;  /* 0x000000ff0400720c */ /* 0x000fe20004705670 */
[----:B------:R-:W-:Y:S01]  /*7660*/  IMAD.MOV.U32 R12, RZ, RZ, RZ ;  /* 0x000000ffff0c7224 */ /* 0x000fe200078e00ff */
[----:B------:R-:W-:Y:S01]  /*7670*/  LOP3.LUT R11, R18, 0x2, RZ, 0xfc, !PT ;  /* 0x00000002120b7812 */ /* 0x000fe200078efcff */
[----:B------:R-:W-:Y:S01]  /*7680*/  ULDC UR13, c[0x0][0x600] ;  /* 0x00018000000d7ab9 */ /* 0x000fe20000000800 */
[----:B------:R-:W-:Y:S01]  /*7690*/  UMOV UR5, 0x1 ;  /* 0x0000000100057882 */ /* 0x000fe20000000000 */
[----:B------:R-:W-:-:S02]  /*76a0*/  UIADD3 UR13, UR13, -0x1, URZ ;  /* 0xffffffff0d0d7890 */ /* 0x000fc4000fffe03f */
[----:B------:R-:W-:Y:S02]  /*76b0*/  USHF.L.U32 UR21, UR5, UR21, URZ ;  /* 0x0000001505157299 */ /* 0x000fe4000800063f */
[----:B------:R-:W-:Y:S01]  /*76c0*/  ULOP3.LUT UR22, URZ, UR4, URZ, 0x33, !UPT ;  /* 0x000000043f167292 */ /* 0x000fe2000f8e333f */
[----:B------:R-:W-:Y:S01]  /*76d0*/  ULDC.64 UR14, c[0x0][0x198] ;  /* 0x00006600000e7ab9 */ /* 0x000fe20000000a00 */
[----:B0-----:R-:W-:-:S05]  /*76e0*/  VIADD R0, R0, 0x7f ;  /* 0x0000007f00007836 */ /* 0x001fca0000000000 */
[----:B------:R-:W-:-:S04]  /*76f0*/  SHF.R.S32.HI R3, RZ, 0x1f, R0 ;  /* 0x0000001fff037819 */ /* 0x000fc80000011400 */
[----:B------:R-:W-:Y:S01]  /*7700*/  LEA.HI R3, R3, R0, RZ, 0x7 ;  /* 0x0000000003037211 */ /* 0x000fe200078f38ff */
[----:B------:R-:W-:-:S03]  /*7710*/  IMAD.MOV.U32 R0, RZ, RZ, 0x1 ;  /* 0x00000001ff007424 */ /* 0x000fc600078e00ff */
[----:B------:R-:W-:-:S05]  /*7720*/  SHF.R.S32.HI R3, RZ, 0x7, R3 ;  /* 0x00000007ff037819 */ /* 0x000fca0000011403 */
[----:B------:R-:W-:-:S07]  /*7730*/  VIADD R10, R3, 0x1 ;  /* 0x00000001030a7836 */ /* 0x000fce0000000000 */
.L_x_174:
[----:B------:R-:W-:-:S03]  /*7740*/  UMOV UR4, 0xffffffff ;  /* 0xffffffff00047882 */ /* 0x000fc60000000000 */
[----:B------:R-:W-:Y:S05]  /*7750*/  BRA.DIV UR4, `(.L_x_163) ;  /* 0x0000000e04f87947 */ /* 0x000fea000b800000 */
[----:B------:R-:W-:-:S13]  /*7760*/  ELECT P6, URZ, PT ;  /* 0x00000000003f782f */ /* 0x000fda00038c0000 */
.L_x_184:
[----:B------:R-:W0:Y:S01]  /*7770*/  LDC R4, c[0x0][0x28c] ;  /* 0x0000a300ff047b82 */ /* 0x000e220000000800 */
[----:B------:R-:W-:Y:S01]  /*7780*/  BSSY B1, `(.L_x_164) ;  /* 0x0000057000017945 */ /* 0x000fe20003800000 */
[----:B0-----:R-:W-:-:S13]  /*7790*/  ISETP.LT.OR P6, PT, R4, 0x1, !P6 ;  /* 0x000000010400780c */ /* 0x001fda00077c1670 */
[----:B------:R-:W-:Y:S05]  /*77a0*/  @P6 BRA `(.L_x_165) ;  /* 0x0000000400506947 */ /* 0x000fea0003800000 */
[----:B------:R-:W-:Y:S02]  /*77b0*/  IMAD.SHL.U32 R19, R19, 0x80, RZ ;  /* 0x0000008013137824 */ /* 0x000fe400078e00ff */
[----:B------:R-:W-:Y:S02]  /*77c0*/  IMAD.SHL.U32 R20, R20, 0x80, RZ ;  /* 0x0000008014147824 */ /* 0x000fe400078e00ff */
[----:B------:R-:W-:Y:S02]  /*77d0*/  IMAD.MOV.U32 R21, RZ, RZ, RZ ;  /* 0x000000ffff157224 */ /* 0x000fe400078e00ff */
[----:B------:R-:W-:Y:S02]  /*77e0*/  IMAD.MOV.U32 R4, RZ, RZ, R10 ;  /* 0x000000ffff047224 */ /* 0x000fe400078e000a */
[----:B------:R-:W-:Y:S02]  /*77f0*/  IMAD.MOV.U32 R5, RZ, RZ, R0 ;  /* 0x000000ffff057224 */ /* 0x000fe400078e0000 */
[----:B------:R-:W-:-:S07]  /*7800*/  IMAD.MOV.U32 R6, RZ, RZ, R12 ;  /* 0x000000ffff067224 */ /* 0x000fce00078e000c */
.L_x_169:
[----:B------:R-:W0:Y:S01]  /*7810*/  S2R R14, SR_CgaCtaId ;  /* 0x00000000000e7919 */ /* 0x000e220000008800 */
[----:B------:R-:W-:Y:S01]  /*7820*/  MOV R7, 0x400 ;  /* 0x0000040000077802 */ /* 0x000fe20000000f00 */
[----:B------:R-:W1:Y:S03]  /*7830*/  @!P2 LDC R9, c[0x0][0x500] ;  /* 0x00014000ff09ab82 */ /* 0x000e660000000800 */
[----:B0-----:R-:W-:Y:S02]  /*7840*/  LEA R15, R14, R7, 0x18 ;  /* 0x000000070e0f7211 */ /* 0x001fe400078ec0ff */
[----:B------:R-:W-:-:S03]  /*7850*/  SHF.L.U32 R7, R5, 0x1f, RZ ;  /* 0x0000001f05077819 */ /* 0x000fc600000006ff */
[----:B------:R-:W-:-:S04]  /*7860*/  IMAD R14, R6, 0x8, R15 ;  /* 0x00000008060e7824 */ /* 0x000fc800078e020f */
[----:B------:R-:W0:Y:S02]  /*7870*/  SYNCS.PHASECHK.TRANS64.TRYWAIT P1, [R14+URZ+0x18], R7 ;  /* 0x000018070e0075a7 */ /* 0x000e24000802017f */
[----:B01----:R-:W-:Y:S05]  /*7880*/  @!P1 BRA `(.L_x_166) ;  /* 0x0000000c00cc9947 */ /* 0x003fea0003800000 */
.L_x_185:
[----:B0-----:R-:W-:Y:S01]  /*7890*/  PRMT R7, R11, 0x9910, RZ ;  /* 0x000099100b077816 */ /* 0x001fe200000000ff */
[----:B------:R0:W-:Y:S03]  /*78a0*/  @!P2 SYNCS.ARRIVE.TRANS64 RZ, [R14+URZ], R9 ;  /* 0x000000090effa9a7 */ /* 0x0001e6000800003f */
[----:B------:R-:W-:-:S13]  /*78b0*/  ISETP.NE.AND P1, PT, R7, 0x2, PT ;  /* 0x000000020700780c */ /* 0x000fda0003f25270 */
[----:B0-----:R-:W-:Y:S05]  /*78c0*/  @P1 BRA `(.L_x_167) ;  /* 0x0000000000041947 */ /* 0x001fea0003800000 */
[----:B------:R-:W-:Y:S01]  /*78d0*/  BPT.TRAP 0x1 ;  /* 0x000000040000795c */ /* 0x000fe20000300000 */
.L_x_167:
[----:B------:R-:W-:Y:S05]  /*78e0*/  @P0 BRA `(.L_x_168) ;  /* 0x0000000000040947 */ /* 0x000fea0003800000 */
[----:B------:R-:W-:Y:S01]  /*78f0*/  BPT.TRAP 0x1 ;  /* 0x000000040000795c */ /* 0x000fe20000300000 */
.L_x_168:
[----:B------:R-:W-:Y:S01]  /*7900*/  IMAD R15, R6, 0x10000, R15 ;  /* 0x00010000060f7824 */ /* 0x000fe200078e020f */
[----:B------:R-:W-:Y:S01]  /*7910*/  R2UR UR10, R21 ;  /* 0x00000000150a72ca */ /* 0x000fe200000e0000 */
[----:B------:R-:W-:Y:S01]  /*7920*/  UIADD3 UR30, UP0, UR14, 0xf0, URZ ;  /* 0x000000f00e1e7890 */ /* 0x000fe2000ff1e03f */
[----:B------:R-:W-:Y:S01]  /*7930*/  R2UR UR9, R14 ;  /* 0x000000000e0972ca */ /* 0x000fe200000e0000 */
[----:B------:R-:W-:Y:S01]  /*7940*/  VIADD R4, R4, 0xffffffff ;  /* 0xffffffff04047836 */ /* 0x000fe20000000000 */
[----:B------:R-:W-:Y:S01]  /*7950*/  R2UR UR18, R15 ;  /* 0x000000000f1272ca */ /* 0x000fe200000e0000 */
[----:B------:R-:W-:Y:S01]  /*7960*/  UIADD3.X UR31, URZ, UR15, URZ, UP0, !UPT ;  /* 0x0000000f3f1f7290 */ /* 0x000fe200087fe43f */
[----:B------:R-:W-:Y:S01]  /*7970*/  R2UR UR11, R19 ;  /* 0x00000000130b72ca */ /* 0x000fe200000e0000 */
[----:B------:R-:W-:Y:S01]  /*7980*/  UIADD3 UR4, UP1, UR14, 0x1f0, URZ ;  /* 0x000001f00e047890 */ /* 0x000fe2000ff3e03f */
[----:B------:R-:W-:Y:S01]  /*7990*/  R2UR UR12, R8 ;  /* 0x00000000080c72ca */ /* 0x000fe200000e0000 */
[----:B------:R-:W-:Y:S01]  /*79a0*/  UMOV UR6, 0x0 ;  /* 0x0000000000067882 */ /* 0x000fe20000000000 */
[----:B------:R-:W-:Y:S01]  /*79b0*/  R2UR UR35, R20 ;  /* 0x00000000142372ca */ /* 0x000fe200000e0000 */
[----:B------:R-:W-:Y:S01]  /*79c0*/  UMOV UR7, 0x10000000 ;  /* 0x1000000000077882 */ /* 0x000fe20000000000 */
[----:B------:R-:W-:Y:S01]  /*79d0*/  UIADD3.X UR5, URZ, UR15, URZ, UP1, !UPT ;  /* 0x0000000f3f057290 */ /* 0x000fe20008ffe43f */
[----:B------:R-:W-:Y:S01]  /*79e0*/  ISETP.GT.AND P3, PT, R4, 0x1, PT ;  /* 0x000000010400780c */ /* 0x000fe20003f64270 */
[----:B------:R-:W-:Y:S01]  /*79f0*/  UIADD3 UR58, UR10, 0x20, URZ ;  /* 0x000000200a3a7890 */ /* 0x000fe2000fffe03f */
[----:B------:R-:W-:Y:S01]  /*7a00*/  VIADD R6, R6, 0x1 ;  /* 0x0000000106067836 */ /* 0x000fe20000000000 */
[----:B------:R-:W-:Y:S01]  /*7a10*/  UIADD3 UR50, UR10, 0x40, URZ ;  /* 0x000000400a327890 */ /* 0x000fe2000fffe03f */
[----:B------:R-:W-:Y:S01]  /*7a20*/  VIADD R21, R21, 0x80 ;  /* 0x0000008015157836 */ /* 0x000fe20000000000 */
[----:B------:R-:W-:-:S02]  /*7a30*/  UIADD3 UR8, UR18, 0x100, URZ ;  /* 0x0000010012087890 */ /* 0x000fc4000fffe03f */
[----:B------:R-:W-:Y:S01]  /*7a40*/  UIADD3 UR56, UR18, 0x4100, URZ ;  /* 0x0000410012387890 */ /* 0x000fe2000fffe03f */
[C---:B------:R-:W-:Y:S01]  /*7a50*/  ISETP.NE.AND P1, PT, R6.reuse, 0x3, PT ;  /* 0x000000030600780c */ /* 0x040fe20003f25270 */
[----:B------:R-:W-:Y:S02]  /*7a60*/  UIADD3 UR48, UR18, 0x8100, URZ ;  /* 0x0000810012307890 */ /* 0x000fe4000fffe03f */
[----:B------:R-:W-:Y:S01]  /*7a70*/  UIADD3 UR42, UR10, 0x60, URZ ;  /* 0x000000600a2a7890 */ /* 0x000fe2000fffe03f */
[----:B------:R-:W-:Y:S01]  /*7a80*/  SEL R14, RZ, 0x1, P1 ;  /* 0x00000001ff0e7807 */ /* 0x000fe20000800000 */
[----:B------:R-:W-:Y:S01]  /*7a90*/  UIADD3 UR40, UR18, 0xc100, URZ ;  /* 0x0000c10012287890 */ /* 0x000fe2000fffe03f */
[----:B------:R0:W-:Y:S01]  /*7aa0*/  UTMALDG.3D [UR8], [UR30], desc[UR6] ;  /* 0x000006081e0075b4 */ /* 0x0001e20008011000 */
[----:B------:R-:W-:Y:S01]  /*7ab0*/  UIADD3 UR32, UR18, 0x30100, URZ ;  /* 0x0003010012207890 */ /* 0x000fe2000fffe03f */
[----:B------:R-:W-:Y:S01]  /*7ac0*/  LOP3.LUT R5, R5, R14, RZ, 0x3c, !PT ;  /* 0x0000000e05057212 */ /* 0x000fe200078e3cff */
[----:B------:R-:W-:Y:S01]  /*7ad0*/  UIADD3 UR24, UR18, 0x34100, URZ ;  /* 0x0003410012187890 */ /* 0x000fe2000fffe03f */
[----:B------:R-:W-:Y:S01]  /*7ae0*/  SEL R6, R6, RZ, P1 ;  /* 0x000000ff06067207 */ /* 0x000fe20000800000 */
[----:B------:R-:W-:Y:S01]  /*7af0*/  UIADD3 UR16, UR18, 0x38100, URZ ;  /* 0x0003810012107890 */ /* 0x000fe2000fffe03f */
[----:B------:R-:W-:Y:S01]  /*7b00*/  UMOV UR57, UR9 ;  /* 0x0000000900397c82 */ /* 0x000fe20008000000 */
        /* <DEDUP_REMOVED lines=8> */
[----:B------:R1:W-:Y:S01]  /*7b90*/  UTMALDG.3D [UR56], [UR30], desc[UR6] ;  /* 0x000006381e0075b4 */ /* 0x0003e20008011000 */
[----:B------:R-:W-:Y:S01]  /*7ba0*/  UMOV UR33, UR9 ;  /* 0x0000000900217c82 */ /* 0x000fe20008000000 */
[----:B------:R-:W-:Y:S01]  /*7bb0*/  UMOV UR34, UR10 ;  /* 0x0000000a00227c82 */ /* 0x000fe20008000000 */
[----:B------:R-:W-:Y:S01]  /*7bc0*/  UMOV UR36, UR12 ;  /* 0x0000000c00247c82 */ /* 0x000fe20008000000 */
[----:B------:R-:W-:Y:S01]  /*7bd0*/  UMOV UR25, UR9 ;  /* 0x0000000900197c82 */ /* 0x000fe20008000000 */
[----:B------:R-:W-:Y:S01]  /*7be0*/  UMOV UR27, UR35 ;  /* 0x00000023001b7c82 */ /* 0x000fe20008000000 */
[----:B------:R-:W-:Y:S01]  /*7bf0*/  UMOV UR28, UR12 ;  /* 0x0000000c001c7c82 */ /* 0x000fe20008000000 */
[----:B------:R-:W-:Y:S01]  /*7c00*/  UMOV UR26, UR58 ;  /* 0x0000003a001a7c82 */ /* 0x000fe20008000000 */
[----:B0-----:R-:W-:Y:S01]  /*7c10*/  UIADD3 UR8, UR18, 0x3c100, URZ ;  /* 0x0003c10012087890 */ /* 0x001fe2000fffe03f */
[----:B------:R1:W-:Y:S01]  /*7c20*/  UTMALDG.3D [UR48], [UR30], desc[UR6] ;  /* 0x000006301e0075b4 */ /* 0x0003e20008011000 */
[----:B------:R-:W-:Y:S01]  /*7c30*/  UMOV UR17, UR9 ;  /* 0x0000000900117c82 */ /* 0x000fe20008000000 */
[----:B------:R-:W-:Y:S01]  /*7c40*/  UMOV UR19, UR35 ;  /* 0x0000002300137c82 */ /* 0x000fe20008000000 */
[----:B------:R-:W-:Y:S01]  /*7c50*/  UMOV UR20, UR12 ;  /* 0x0000000c00147c82 */ /* 0x000fe20008000000 */
[----:B------:R-:W-:Y:S01]  /*7c60*/  UMOV UR18, UR50 ;  /* 0x0000003200127c82 */ /* 0x000fe20008000000 */
[----:B------:R-:W-:Y:S01]  /*7c70*/  UMOV UR11, UR35 ;  /* 0x00000023000b7c82 */ /* 0x000fe20008000000 */
[----:B------:R-:W-:Y:S01]  /*7c80*/  UMOV UR10, UR42 ;  /* 0x0000002a000a7c82 */ /* 0x000fe20008000000 */
[----:B------:R1:W-:Y:S01]  /*7c90*/  UTMALDG.3D [UR40], [UR30], desc[UR6] ;  /* 0x000006281e0075b4 */ /* 0x0003e20008011000 */
[----:B------:R1:W-:Y:S01]  /*7ca0*/  UTMALDG.3D [UR32], [UR4], desc[UR6] ;  /* 0x00000620040075b4 */ /* 0x0003e20008011000 */
[----:B------:R1:W-:Y:S01]  /*7cb0*/  UTMALDG.3D [UR24], [UR4], desc[UR6] ;  /* 0x00000618040075b4 */ /* 0x0003e20008011000 */
[----:B------:R1:W-:Y:S01]  /*7cc0*/  UTMALDG.3D [UR16], [UR4], desc[UR6] ;  /* 0x00000610040075b4 */ /* 0x0003e20008011000 */
[----:B------:R1:W-:Y:S02]  /*7cd0*/  UTMALDG.3D [UR8], [UR4], desc[UR6] ;  /* 0x00000608040075b4 */ /* 0x0003e40008011000 */
[----:B-1----:R-:W-:Y:S05]  /*7ce0*/  @P3 BRA `(.L_x_169) ;  /* 0xfffffff800c83947 */ /* 0x002fea000383ffff */
.L_x_165:
[----:B------:R-:W-:Y:S05]  /*7cf0*/  BSYNC B1 ;  /* 0x0000000000017941 */ /* 0x000fea0003800000 */
.L_x_164:
[----:B------:R-:W-:Y:S01]  /*7d00*/  LOP3.LUT P3, RZ, R13, 0xff, RZ, 0xc0, !PT ;  /* 0x000000ff0dff7812 */ /* 0x000fe2000786c0ff */
[----:B------:R-:W-:Y:S01]  /*7d10*/  IMAD.IADD R12, R3, 0x1, R12 ;  /* 0x00000001030c7824 */ /* 0x000fe200078e020c */
[----:B------:R-:W-:Y:S01]  /*7d20*/  IADD3 R16, P4, R16, UR38, RZ ;  /* 0x0000002610107c10 */ /* 0x000fe2000ff9e0ff */
[----:B------:R-:W-:Y:S01]  /*7d30*/  ULDC.64 UR4, c[0x0][0x650] ;  /* 0x0001940000047ab9 */ /* 0x000fe20000000a00 */
[----:B------:R-:W-:Y:S01]  /*7d40*/  BSSY B1, `(.L_x_170) ;  /* 0x000006a000017945 */ /* 0x000fe20003800000 */
[----:B------:R-:W-:Y:S01]  /*7d50*/  IMAD.MOV.U32 R19, RZ, RZ, -0x1 ;  /* 0xffffffffff137424 */ /* 0x000fe200078e00ff */
[----:B------:R-:W-:Y:S01]  /*7d60*/  ISETP.GT.U32.AND P1, PT, R12, 0x2, PT ;  /* 0x000000020c00780c */ /* 0x000fe20003f24070 */
[----:B------:R-:W-:Y:S01]  /*7d70*/  IMAD.MOV.U32 R20, RZ, RZ, -0x1 ;  /* 0xffffffffff147424 */ /* 0x000fe200078e00ff */
[----:B------:R-:W-:Y:S01]  /*7d80*/  IADD3.X R17, R17, UR37, RZ, P4, !PT ;  /* 0x0000002511117c10 */ /* 0x000fe2000a7fe4ff */
[----:B------:R-:W-:Y:S01]  /*7d90*/  IMAD.MOV.U32 R8, RZ, RZ, -0x1 ;  /* 0xffffffffff087424 */ /* 0x000fe200078e00ff */
[----:B------:R-:W-:-:S02]  /*7da0*/  ISETP.LT.U32.AND P1, PT, R3, 0x3, P1 ;  /* 0x000000030300780c */ /* 0x000fc40000f21070 */
[----:B------:R-:W-:Y:S01]  /*7db0*/  PRMT R13, RZ, 0x7610, R13 ;  /* 0x00007610ff0d7816 */ /* 0x000fe2000000000d */
[----:B------:R-:W0:Y:S01]  /*7dc0*/  @P3 S2R R5, SR_CgaCtaId ;  /* 0x0000000000053919 */ /* 0x000e220000008800 */
[----:B------:R-:W-:-:S04]  /*7dd0*/  @P3 MOV R4, 0x400 ;  /* 0x0000040000043802 */ /* 0x000fc80000000f00 */
[----:B0-----:R-:W-:Y:S01]  /*7de0*/  @P3 LEA R6, R5, R4, 0x18 ;  /* 0x0000000405063211 */ /* 0x001fe200078ec0ff */
[----:B------:R-:W-:-:S03]  /*7df0*/  IMAD.WIDE.U32 R4, R12, -0x55555555, RZ ;  /* 0xaaaaaaab0c047825 */ /* 0x000fc600078e00ff */
[----:B------:R0:W-:Y:S01]  /*7e00*/  @P3 SYNCS.ARRIVE.TRANS64.A1T0 RZ, [R6+URZ+0x48], RZ ;  /* 0x000048ff06ff39a7 */ /* 0x0001e2000810003f */
[----:B------:R-:W-:Y:S02]  /*7e10*/  ISETP.GE.U32.AND P3, PT, R3, 0x3, PT ;  /* 0x000000030300780c */ /* 0x000fe40003f66070 */
[----:B------:R-:W-:Y:S02]  /*7e20*/  SHF.R.U32.HI R7, RZ, 0x1, R5 ;  /* 0x00000001ff077819 */ /* 0x000fe40000011605 */
[----:B------:R-:W-:Y:S02]  /*7e30*/  SEL R5, RZ, 0x1, !P1 ;  /* 0x00000001ff057807 */ /* 0x000fe40004800000 */
[----:B------:R-:W-:Y:S01]  /*7e40*/  ISETP.GE.U32.AND P1, PT, R16, UR4, PT ;  /* 0x0000000410007c0c */ /* 0x000fe2000bf26070 */
[----:B------:R-:W-:Y:S01]  /*7e50*/  IMAD R12, R7, -0x3, R12 ;  /* 0xfffffffd070c7824 */ /* 0x000fe200078e020c */
[----:B------:R-:W-:Y:S02]  /*7e60*/  LOP3.LUT R0, R0, R5, RZ, 0x3c, !PT ;  /* 0x0000000500007212 */ /* 0x000fe400078e3cff */
[----:B------:R-:W-:-:S02]  /*7e70*/  ISETP.GE.U32.AND.EX P1, PT, R17, UR5, PT, P1 ;  /* 0x0000000511007c0c */ /* 0x000fc4000bf26110 */
[----:B------:R-:W-:Y:S02]  /*7e80*/  PRMT R4, RZ, 0x7610, R4 ;  /* 0x00007610ff047816 */ /* 0x000fe40000000004 */
[----:B------:R-:W-:-:S09]  /*7e90*/  @P3 LOP3.LUT R0, R0, 0x1, R7, 0x78, !PT ;  /* 0x0000000100003812 */ /* 0x000fd200078e7807 */
[----:B0-----:R-:W-:Y:S05]  /*7ea0*/  @P1 BRA `(.L_x_171) ;  /* 0x00000004004c1947 */ /* 0x001fea0003800000 */
[----:B------:R-:W-:Y:S01]  /*7eb0*/  ULDC.64 UR4, c[0x0][0x628] ;  /* 0x00018a0000047ab9 */ /* 0x000fe20000000a00 */
[----:B------:R-:W0:Y:S01]  /*7ec0*/  S2R R15, SR_CTAID.X ;  /* 0x00000000000f7919 */ /* 0x000e220000002500 */
[----:B------:R-:W-:Y:S01]  /*7ed0*/  ISETP.NE.U32.AND P1, PT, RZ, UR4, PT ;  /* 0x00000004ff007c0c */ /* 0x000fe2000bf25070 */
[----:B------:R-:W-:Y:S01]  /*7ee0*/  ULDC UR7, c[0x0][0x630] ;  /* 0x00018c0000077ab9 */ /* 0x000fe20000000800 */
[----:B------:R-:W-:Y:S01]  /*7ef0*/  IMAD.MOV.U32 R4, RZ, RZ, R16 ;  /* 0x000000ffff047224 */ /* 0x000fe200078e0010 */
[----:B------:R-:W1:Y:S01]  /*7f00*/  S2R R14, SR_CTAID.Y ;  /* 0x00000000000e7919 */ /* 0x000e620000002600 */
[----:B------:R-:W-:Y:S01]  /*7f10*/  ISETP.NE.AND.EX P1, PT, RZ, UR5, PT, P1 ;  /* 0x00000005ff007c0c */ /* 0x000fe2000bf25310 */
[----:B------:R-:W-:-:S12]  /*7f20*/  IMAD.MOV.U32 R5, RZ, RZ, R17 ;  /* 0x000000ffff057224 */ /* 0x000fd800078e0011 */
[----:B------:R-:W-:Y:S05]  /*7f30*/  @!P1 BRA `(.L_x_172) ;  /* 0x0000000000289947 */ /* 0x000fea0003800000 */
[----:B------:R-:W-:Y:S02]  /*7f40*/  ULDC UR6, c[0x0][0x634] ;  /* 0x00018d0000067ab9 */ /* 0x000fe40000000800 */
[----:B------:R-:W-:-:S05]  /*7f50*/  IADD3 R9, P1, R16, UR6, RZ ;  /* 0x0000000610097c10 */ /* 0x000fca000ff3e0ff */
[----:B------:R-:W-:-:S04]  /*7f60*/  IMAD.X R19, RZ, RZ, R17, P1 ;  /* 0x000000ffff137224 */ /* 0x000fc800008e0611 */
[----:B------:R-:W-:-:S04]  /*7f70*/  IMAD.WIDE.U32 R6, R19, UR4, RZ ;  /* 0x0000000413067c25 */ /* 0x000fc8000f8e00ff */
[----:B------:R-:W-:-:S04]  /*7f80*/  IMAD.WIDE.U32 R6, P1, R9, UR5, R6 ;  /* 0x0000000509067c25 */ /* 0x000fc8000f820006 */
[----:B------:R-:W-:-:S04]  /*7f90*/  IMAD.WIDE.U32 R8, R9, UR4, RZ ;  /* 0x0000000409087c25 */ /* 0x000fc8000f8e00ff */
[----:B------:R-:W-:Y:S01]  /*7fa0*/  IMAD.X R5, RZ, RZ, RZ, P1 ;  /* 0x000000ffff057224 */ /* 0x000fe200008e06ff */
[----:B------:R-:W-:Y:S01]  /*7fb0*/  IADD3 RZ, P1, R9, R6, RZ ;  /* 0x0000000609ff7210 */ /* 0x000fe20007f3e0ff */
[----:B------:R-:W-:-:S04]  /*7fc0*/  IMAD.MOV.U32 R4, RZ, RZ, R7 ;  /* 0x000000ffff047224 */ /* 0x000fc800078e0007 */
[----:B------:R-:W-:-:S08]  /*7fd0*/  IMAD.WIDE.U32.X R4, R19, UR5, R4, P1 ;  /* 0x0000000513047c25 */ /* 0x000fd000088e0404 */
.L_x_172:
[--C-:B------:R-:W-:Y:S01]  /*7fe0*/  SHF.R.U64 R8, R4, UR7, R5.reuse ;  /* 0x0000000704087c19 */ /* 0x100fe20008001205 */
[----:B------:R-:W-:Y:S01]  /*7ff0*/  ULDC.64 UR4, c[0x0][0x620] ;  /* 0x0001880000047ab9 */ /* 0x000fe20000000a00 */
[----:B------:R-:W-:Y:S01]  /*8000*/  SHF.R.U32.HI R4, RZ, UR7, R5 ;  /* 0x00000007ff047c19 */ /* 0x000fe20008011605 */
[----:B------:R-:W2:Y:S01]  /*8010*/  LDC R24, c[0x0][0x144] ;  /* 0x00005100ff187b82 */ /* 0x000ea20000000800 */
[----:B------:R-:W-:Y:S01]  /*8020*/  IADD3 R7, P1, RZ, -R8, RZ ;  /* 0x80000008ff077210 */ /* 0x000fe20007f3e0ff */
[----:B------:R-:W-:Y:S01]  /*8030*/  ULDC.64 UR8, c[0x0][0x640] ;  /* 0x0001900000087ab9 */ /* 0x000fe20000000a00 */
[----:B0-----:R-:W-:Y:S01]  /*8040*/  I2FP.F32.U32 R9, R15 ;  /* 0x0000000f00097245 */ /* 0x001fe20000201000 */
[----:B------:R-:W-:Y:S02]  /*8050*/  ULDC UR6, c[0x0][0x608] ;  /* 0x0001820000067ab9 */ /* 0x000fe40000000800 */
[----:B------:R-:W-:Y:S01]  /*8060*/  IMAD.X R4, RZ, RZ, ~R4, P1 ;  /* 0x000000ffff047224 */ /* 0x000fe200008e0e04 */
[----:B------:R-:W-:Y:S01]  /*8070*/  ISETP.NE.U32.AND P1, PT, RZ, UR8, PT ;  /* 0x00000008ff007c0c */ /* 0x000fe2000bf25070 */
[----:B------:R-:W0:Y:S02]  /*8080*/  LDC R21, c[0x0][0x148] ;  /* 0x00005200ff157b82 */ /* 0x000e240000000800 */
[----:B------:R-:W-:Y:S01]  /*8090*/  IMAD R6, R4, UR4, RZ ;  /* 0x0000000404067c24 */ /* 0x000fe2000f8e02ff */
[----:B------:R-:W-:Y:S01]  /*80a0*/  ISETP.NE.AND.EX P1, PT, RZ, UR9, PT, P1 ;  /* 0x00000009ff007c0c */ /* 0x000fe2000bf25310 */
[----:B------:R-:W-:Y:S01]  /*80b0*/  IMAD.WIDE.U32 R4, R7, UR4, R16 ;  /* 0x0000000407047c25 */ /* 0x000fe2000f8e0010 */
[----:B------:R-:W-:-:S03]  /*80c0*/  ULDC UR4, c[0x0][0x150] ;  /* 0x0000540000047ab9 */ /* 0x000fc60000000800 */
[----:B------:R-:W-:Y:S02]  /*80d0*/  IMAD R7, R7, UR5, R6 ;  /* 0x0000000507077c24 */ /* 0x000fe4000f8e0206 */
[----:B------:R-:W-:Y:S01]  /*80e0*/  FMUL R6, R9, UR4 ;  /* 0x0000000409067c20 */ /* 0x000fe20008400000 */
[----:B------:R-:W-:Y:S01]  /*80f0*/  ULDC UR4, c[0x0][0x618] ;  /* 0x0001860000047ab9 */ /* 0x000fe20000000800 */
[----:B------:R-:W-:Y:S01]  /*8100*/  ULDC UR5, c[0x0][0x154] ;  /* 0x0000550000057ab9 */ /* 0x000fe20000000800 */
[----:B------:R-:W-:-:S03]  /*8110*/  IMAD.IADD R5, R5, 0x1, R7 ;  /* 0x0000000105057824 */ /* 0x000fc600078e0207 */
[----:B------:R-:W3:Y:S02]  /*8120*/  F2I.U32.TRUNC.NTZ R6, R6 ;  /* 0x0000000600067305 */ /* 0x000ee4000020f000 */
[----:B------:R-:W-:Y:S02]  /*8130*/  SHF.R.U64 R9, R4, UR4, R5 ;  /* 0x0000000404097c19 */ /* 0x000fe40008001205 */
[----:B-1----:R-:W-:-:S05]  /*8140*/  I2FP.F32.U32 R4, R14 ;  /* 0x0000000e00047245 */ /* 0x002fca0000201000 */
[----:B------:R-:W-:Y:S01]  /*8150*/  FMUL R22, R4, UR5 ;  /* 0x0000000504167c20 */ /* 0x000fe20008400000 */
[----:B------:R-:W-:Y:S01]  /*8160*/  SHF.R.U32.HI R4, RZ, UR4, R5 ;  /* 0x00000004ff047c19 */ /* 0x000fe20008011605 */
[----:B------:R-:W-:-:S03]  /*8170*/  ULDC UR4, c[0x0][0x658] ;  /* 0x0001960000047ab9 */ /* 0x000fc60000000800 */
[--C-:B------:R-:W-:Y:S01]  /*8180*/  SHF.R.U64 R20, R9, UR6, R4.reuse ;  /* 0x0000000609147c19 */ /* 0x100fe20008001204 */
[----:B------:R-:W1:Y:S01]  /*8190*/  F2I.U32.TRUNC.NTZ R22, R22 ;  /* 0x0000001600167305 */ /* 0x000e62000020f000 */
[----:B------:R-:W-:Y:S01]  /*81a0*/  SHF.R.U32.HI R5, RZ, UR6, R4 ;  /* 0x00000006ff057c19 */ /* 0x000fe20008011604 */
[----:B---3--:R-:W-:-:S03]  /*81b0*/  IMAD.MOV R6, RZ, RZ, -R6 ;  /* 0x000000ffff067224 */ /* 0x008fc600078e0a06 */
[----:B------:R-:W-:Y:S01]  /*81c0*/  SHF.R.U64 R19, R20, UR4, R5 ;  /* 0x0000000414137c19 */ /* 0x000fe20008001205 */
[----:B--2---:R-:W-:Y:S01]  /*81d0*/  IMAD R15, R24, R6, R15 ;  /* 0x00000006180f7224 */ /* 0x004fe200078e020f */
[----:B------:R-:W-:-:S03]  /*81e0*/  SHF.R.U32.HI R23, RZ, UR4, R5 ;  /* 0x00000004ff177c19 */ /* 0x000fc60008011605 */
[----:B------:R-:W-:Y:S02]  /*81f0*/  IMAD.MOV.U32 R4, RZ, RZ, R19 ;  /* 0x000000ffff047224 */ /* 0x000fe400078e0013 */
[----:B------:R-:W-:Y:S01]  /*8200*/  IMAD.MOV.U32 R5, RZ, RZ, R23 ;  /* 0x000000ffff057224 */ /* 0x000fe200078e0017 */
[----:B-1----:R-:W-:Y:S06]  /*8210*/  @!P1 BRA `(.L_x_173) ;  /* 0x0000000000289947 */ /* 0x002fec0003800000 */
[----:B------:R-:W-:Y:S02]  /*8220*/  ULDC UR4, c[0x0][0x64c] ;  /* 0x0001930000047ab9 */ /* 0x000fe40000000800 */
[----:B------:R-:W-:-:S05]  /*8230*/  IADD3 R5, P1, R19, UR4, RZ ;  /* 0x0000000413057c10 */ /* 0x000fca000ff3e0ff */
[----:B------:R-:W-:-:S04]  /*8240*/  IMAD.X R23, RZ, RZ, R23, P1 ;  /* 0x000000ffff177224 */ /* 0x000fc800008e0617 */
[----:B------:R-:W-:-:S04]  /*8250*/  IMAD.WIDE.U32 R6, R23, UR8, RZ ;  /* 0x0000000817067c25 */ /* 0x000fc8000f8e00ff */
[----:B------:R-:W-:-:S04]  /*8260*/  IMAD.WIDE.U32 R6, P1, R5, UR9, R6 ;  /* 0x0000000905067c25 */ /* 0x000fc8000f820006 */
[----:B------:R-:W-:-:S04]  /*8270*/  IMAD.WIDE.U32 R4, R5, UR8, RZ ;  /* 0x0000000805047c25 */ /* 0x000fc8000f8e00ff */
[----:B------:R-:W-:Y:S01]  /*8280*/  IMAD.MOV.U32 R4, RZ, RZ, R7 ;  /* 0x000000ffff047224 */ /* 0x000fe200078e0007 */
[----:B------:R-:W-:Y:S01]  /*8290*/  IADD3 RZ, P3, R5, R6, RZ ;  /* 0x0000000605ff7210 */ /* 0x000fe20007f7e0ff */
[----:B------:R-:W-:-:S04]  /*82a0*/  IMAD.X R5, RZ, RZ, RZ, P1 ;  /* 0x000000ffff057224 */ /* 0x000fc800008e06ff */
[----:B------:R-:W-:-:S08]  /*82b0*/  IMAD.WIDE.U32.X R4, R23, UR9, R4, P3 ;  /* 0x0000000917047c25 */ /* 0x000fd000098e0404 */
.L_x_173:
[----:B------:R-:W-:Y:S01]  /*82c0*/  ISETP.NE.AND P1, PT, R2, 0x1, PT ;  /* 0x000000010200780c */ /* 0x000fe20003f25270 */
[----:B------:R-:W-:Y:S01]  /*82d0*/  ULDC UR4, c[0x0][0x648] ;  /* 0x0001920000047ab9 */ /* 0x000fe20000000800 */
[----:B------:R-:W-:Y:S01]  /*82e0*/  LOP3.LUT R20, R20, UR22, RZ, 0xc0, !PT ;  /* 0x0000001614147c12 */ /* 0x000fe2000f8ec0ff */
[----:B------:R-:W-:Y:S01]  /*82f0*/  IMAD.MOV R22, RZ, RZ, -R22 ;  /* 0x000000ffff167224 */ /* 0x000fe200078e0a16 */
[----:B------:R-:W-:Y:S01]  /*8300*/  SHF.R.U64 R5, R4, UR4, R5 ;  /* 0x0000000404057c19 */ /* 0x000fe20008001205 */
[----:B------:R-:W-:Y:S01]  /*8310*/  ULDC UR4, c[0x0][0x638] ;  /* 0x00018e0000047ab9 */ /* 0x000fe20000000800 */
[----:B------:R-:W-:Y:S01]  /*8320*/  LOP3.LUT R6, R9, UR13, RZ, 0xc0, !PT ;  /* 0x0000000d09067c12 */ /* 0x000fe2000f8ec0ff */
[----:B------:R-:W-:Y:S02]  /*8330*/  ULDC UR5, c[0x0][0x610] ;  /* 0x0001840000057ab9 */ /* 0x000fe40000000800 */
[----:B------:R-:W-:Y:S02]  /*8340*/  IMAD.MOV R4, RZ, RZ, -R5 ;  /* 0x000000ffff047224 */ /* 0x000fe400078e0a05 */
[----:B------:R-:W-:-:S02]  /*8350*/  IMAD R20, R5, UR21, R20 ;  /* 0x0000001505147c24 */ /* 0x000fc4000f8e0214 */
[----:B0-----:R-:W-:Y:S02]  /*8360*/  @P1 IMAD R15, R21, R22, R14 ;  /* 0x00000016150f1224 */ /* 0x001fe400078e020e */
[----:B------:R-:W-:Y:S01]  /*8370*/  IMAD R19, R4, UR4, R19 ;  /* 0x0000000404137c24 */ /* 0x000fe2000f8e0213 */
[----:B------:R-:W-:Y:S01]  /*8380*/  ULDC UR4, c[0x0][0x600] ;  /* 0x0001800000047ab9 */ /* 0x000fe20000000800 */
[----:B------:R-:W-:Y:S02]  /*8390*/  IMAD R15, R20, UR5, R15 ;  /* 0x00000005140f7c24 */ /* 0x000fe4000f8e020f */
[----:B------:R-:W-:Y:S02]  /*83a0*/  IMAD R6, R19, UR4, R6 ;  /* 0x0000000413067c24 */ /* 0x000fe4000f8e0206 */
[----:B------:R-:W-:-:S03]  /*83b0*/  IMAD.MOV.U32 R4, RZ, RZ, 0x1 ;  /* 0x00000001ff047424 */ /* 0x000fc600078e00ff */
[----:B------:R-:W-:Y:S02]  /*83c0*/  SEL R20, R6, R15, !P1 ;  /* 0x0000000f06147207 */ /* 0x000fe40004800000 */
[----:B------:R-:W-:-:S07]  /*83d0*/  SEL R19, R15, R6, !P1 ;  /* 0x000000060f137207 */ /* 0x000fce0004800000 */
.L_x_171:
[----:B------:R-:W-:Y:S05]  /*83e0*/  BSYNC B1 ;  /* 0x0000000000017941 */ /* 0x000fea0003800000 */
.L_x_170:
[----:B------:R-:W-:-:S13]  /*83f0*/  LOP3.LUT P1, RZ, R4, 0xff, RZ, 0xc0, !PT ;  /* 0x000000ff04ff7812 */ /* 0x000fda000782c0ff */
[----:B------:R-:W-:Y:S05]  /*8400*/  @P1 BRA `(.L_x_174) ;  /* 0xfffffff000cc1947 */ /* 0x000fea000383ffff */
[----:B------:R-:W-:Y:S05]  /*8410*/  BSYNC B0 ;  /* 0x0000000000007941 */ /* 0x000fea0003800000 */
.L_x_162:
[----:B------:R-:W-:-:S03]  /*8420*/  UMOV UR4, 0xffffffff ;  /* 0xffffffff00047882 */ /* 0x000fc60000000000 */
[----:B------:R-:W-:Y:S05]  /*8430*/  BRA.DIV UR4, `(.L_x_175) ;  /* 0x0000000204f47947 */ /* 0x000fea000b800000 */
[----:B------:R-:W-:-:S13]  /*8440*/  ELECT P6, URZ, PT ;  /* 0x00000000003f782f */ /* 0x000fda00038c0000 */
.L_x_188:
[----:B------:R-:W-:Y:S04]  /*8450*/  BSSY B0, `(.L_x_176) ;  /* 0x0000022000007945 */ /* 0x000fe80003800000 */
[----:B------:R-:W-:Y:S05]  /*8460*/  @!P6 BRA `(.L_x_177) ;  /* 0x000000000080e947 */ /* 0x000fea0003800000 */
[----:B------:R-:W-:-:S04]  /*8470*/  LOP3.LUT R18, R18, 0x2, RZ, 0xfc, !PT ;  /* 0x0000000212127812 */ /* 0x000fc800078efcff */
[----:B------:R-:W-:-:S13]  /*8480*/  ISETP.NE.AND P0, PT, R18, 0x3, PT ;  /* 0x000000031200780c */ /* 0x000fda0003f05270 */
[----:B------:R-:W-:Y:S05]  /*8490*/  @!P0 BRA `(.L_x_178) ;  /* 0x0000000000048947 */ /* 0x000fea0003800000 */
[----:B------:R-:W-:Y:S01]  /*84a0*/  BPT.TRAP 0x1 ;  /* 0x000000040000795c */ /* 0x000fe20000300000 */
.L_x_178:
[----:B------:R-:W0:Y:S01]  /*84b0*/  S2R R3, SR_CgaCtaId ;  /* 0x0000000000037919 */ /* 0x000e220000008800 */
[----:B------:R-:W-:-:S04]  /*84c0*/  MOV R2, 0x400 ;  /* 0x0000040000027802 */ /* 0x000fc80000000f00 */
[----:B0-----:R-:W-:Y:S02]  /*84d0*/  LEA R3, R3, R2, 0x18 ;  /* 0x0000000203037211 */ /* 0x001fe400078ec0ff */
[----:B------:R-:W-:-:S03]  /*84e0*/  SHF.L.U32 R2, R0, 0x1f, RZ ;  /* 0x0000001f00027819 */ /* 0x000fc600000006ff */
[----:B------:R-:W-:-:S04]  /*84f0*/  VIADD R3, R3, 0x18 ;  /* 0x0000001803037836 */ /* 0x000fc80000000000 */
[C---:B------:R-:W-:Y:S02]  /*8500*/  IMAD R7, R12.reuse, 0x8, R3 ;  /* 0x000000080c077824 */ /* 0x040fe400078e0203 */
[----:B------:R-:W-:Y:S02]  /*8510*/  VIADD R12, R12, 0x1 ;  /* 0x000000010c0c7836 */ /* 0x000fe40000000000 */
[----:B------:R-:W0:Y:S03]  /*8520*/  SYNCS.PHASECHK.TRANS64.TRYWAIT P0, [R7+URZ], R2 ;  /* 0x00000002070075a7 */ /* 0x000e26000800017f */
[----:B------:R-:W-:-:S04]  /*8530*/  ISETP.NE.AND P1, PT, R12, 0x3, PT ;  /* 0x000000030c00780c */ /* 0x000fc80003f25270 */
[----:B------:R-:W-:Y:S02]  /*8540*/  SEL R5, RZ, 0x1, P1 ;  /* 0x00000001ff057807 */ /* 0x000fe40000800000 */
[----:B------:R-:W-:Y:S02]  /*8550*/  SEL R12, R12, RZ, P1 ;  /* 0x000000ff0c0c7207 */ /* 0x000fe40000800000 */
[----:B------:R-:W-:-:S03]  /*8560*/  LOP3.LUT R5, R0, R5, RZ, 0x3c, !PT ;  /* 0x0000000500057212 */ /* 0x000fc600078e3cff */
[----:B------:R-:W-:Y:S01]  /*8570*/  IMAD R9, R12, 0x8, R3 ;  /* 0x000000080c097824 */ /* 0x000fe200078e0203 */
[----:B------:R-:W-:Y:S01]  /*8580*/  SHF.L.U32 R4, R5, 0x1f, RZ ;  /* 0x0000001f05047819 */ /* 0x000fe200000006ff */
[----:B0-----:R-:W-:Y:S06]  /*8590*/  @!P0 BRA `(.L_x_179) ;  /* 0x0000000000bc8947 */ /* 0x001fec0003800000 */
.L_x_189:
[----:B------:R-:W1:Y:S01]  /*85a0*/  SYNCS.PHASECHK.TRANS64.TRYWAIT P0, [R9+URZ], R4 ;  /* 0x00000004090075a7 */ /* 0x000e62000800017f */
[----:B------:R-:W-:-:S05]  /*85b0*/  VIADD R0, R12, 0x1 ;  /* 0x000000010c007836 */ /* 0x000fca0000000000 */
[----:B------:R-:W-:-:S04]  /*85c0*/  ISETP.NE.AND P1, PT, R0, 0x3, PT ;  /* 0x000000030000780c */ /* 0x000fc80003f25270 */
[----:B0-----:R-:W-:Y:S02]  /*85d0*/  SEL R2, RZ, 0x1, P1 ;  /* 0x00000001ff027807 */ /* 0x001fe40000800000 */
[----:B------:R-:W-:Y:S02]  /*85e0*/  SEL R0, R0, RZ, P1 ;  /* 0x000000ff00007207 */ /* 0x000fe40000800000 */
[----:B------:R-:W-:Y:S01]  /*85f0*/  LOP3.LUT R2, R5, R2, RZ, 0x3c, !PT ;  /* 0x0000000205027212 */ /* 0x000fe200078e3cff */
[----:B-1----:R-:W-:Y:S06]  /*8600*/  @!P0 BRA `(.L_x_180) ;  /* 0x0000000000b48947 */ /* 0x002fec0003800000 */
.L_x_190:
[----:B------:R-:W-:Y:S01]  /*8610*/  IMAD R3, R0, 0x8, R3 ;  /* 0x0000000800037824 */ /* 0x000fe200078e0203 */
[----:B------:R-:W-:-:S07]  /*8620*/  SHF.L.U32 R0, R2, 0x1f, RZ ;  /* 0x0000001f02007819 */ /* 0x000fce00000006ff */
.L_x_181:
[----:B-1----:R1:W2:Y:S02]  /*8630*/  SYNCS.PHASECHK.TRANS64.TRYWAIT P0, [R3+URZ], R0 ;  /* 0x00000000030075a7 */ /* 0x0022a4000800017f */
[----:B--2---:R-:W-:Y:S05]  /*8640*/  @!P0 NANOSLEEP.SYNCS 0x989680 ;  /* 0x009896800000895d */ /* 0x004fea0003900000 */
[----:B------:R-:W2:Y:S02]  /*8650*/  @!P0 SYNCS.PHASECHK.TRANS64 P0, [R3+URZ], R0 ;  /* 0x00000000030085a7 */ /* 0x000ea4000800007f */
[----:B--2---:R-:W-:Y:S05]  /*8660*/  @!P0 BRA `(.L_x_181) ;  /* 0xfffffffc00f08947 */ /* 0x004fea000383ffff */
.L_x_177:
[----:B------:R-:W-:Y:S05]  /*8670*/  BSYNC B0 ;  /* 0x0000000000007941 */ /* 0x000fea0003800000 */
.L_x_176:
[----:B------:R-:W-:Y:S05]  /*8680*/  EXIT ;  /* 0x000000000000794d */ /* 0x000fea0003800000 */
.L_x_17:
[----:B-1----:R1:W2:Y:S02]  /*8690*/  SYNCS.PHASECHK.TRANS64.TRYWAIT P1, [R3+URZ], R0 ;  /* 0x00000000030075a7 */ /* 0x0022a4000802017f */
[----:B--2---:R-:W-:Y:S05]  /*86a0*/  @!P1 NANOSLEEP.SYNCS 0x989680 ;  /* 0x009896800000995d */ /* 0x004fea0003900000 */
[----:B------:R-:W2:Y:S02]  /*86b0*/  @!P1 SYNCS.PHASECHK.TRANS64 P1, [R3+URZ], R0 ;  /* 0x00000000030095a7 */ /* 0x000ea4000802007f */
[----:B--2---:R-:W-:Y:S05]  /*86c0*/  @!P1 BRA `(.L_x_17) ;  /* 0xfffffffc00f09947 */ /* 0x004fea000383ffff */
[----:B------:R-:W-:Y:S05]  /*86d0*/  BRA `(.L_x_16) ;  /* 0xffffff8c006c7947 */ /* 0x000fea000383ffff */
.L_x_22:
[----:B-1----:R-:W-:-:S04]  /*86e0*/  IMAD.U32 R4, RZ, RZ, UR4 ;  /* 0x00000004ff047e24 */ /* 0x002fc8000f8e00ff */
[----:B------:R1:W2:Y:S03]  /*86f0*/  SYNCS.PHASECHK.TRANS64.TRYWAIT P1, [R4+URZ], R3 ;  /* 0x00000003040075a7 */ /* 0x0002a6000802017f */
[----:B--2---:R-:W-:Y:S05]  /*8700*/  @!P1 NANOSLEEP.SYNCS 0x989680 ;  /* 0x009896800000995d */ /* 0x004fea0003900000 */
[----:B------:R-:W2:Y:S02]  /*8710*/  @!P1 SYNCS.PHASECHK.TRANS64 P1, [R4+URZ], R3 ;  /* 0x00000003040095a7 */ /* 0x000ea4000802007f */
[----:B--2---:R-:W-:Y:S05]  /*8720*/  @!P1 BRA `(.L_x_22) ;  /* 0xfffffffc00ec9947 */ /* 0x004fea000383ffff */
[----:B------:R-:W-:Y:S05]  /*8730*/  BRA `(.L_x_21) ;  /* 0xffffff9400907947 */ /* 0x000fea000383ffff */
.L_x_163:
[----:B------:R-:W-:Y:S01]  /*8740*/  BSSY B1, `(.L_x_182) ;  /* 0x0000006000017945 */ /* 0x000fe20003800000 */
[----:B------:R-:W-:-:S07]  /*8750*/  IMAD.MOV.U32 R15, RZ, RZ, -0x1 ;  /* 0xffffffffff0f7424 */ /* 0x000fce00078e00ff */
[----:B------:R-:W-:Y:S05]  /*8760*/  WARPSYNC.COLLECTIVE R15, `(.L_x_183) ;  /* 0x000000000f0c7348 */ /* 0x000fea0003c00000 */
[----:B------:R-:W-:Y:S02]  /*8770*/  ELECT P6, UR62, PT ;  /* 0x00000000003e782f */ /* 0x000fe400038c0000 */
[----:B------:R-:W-:Y:S01]  /*8780*/  MOV R14, UR62 ;  /* 0x0000003e000e7c02 */ /* 0x000fe20008000f00 */
[----:B------:R-:W-:Y:S10]  /*8790*/  ENDCOLLECTIVE ;  /* 0x000000000000791b */ /* 0x000ff40003800000 */
.L_x_183:
[----:B------:R-:W-:Y:S05]  /*87a0*/  BSYNC B1 ;  /* 0x0000000000017941 */ /* 0x000fea0003800000 */
.L_x_182:
[----:B------:R-:W-:Y:S05]  /*87b0*/  BRA `(.L_x_184) ;  /* 0xffffffec00ec7947 */ /* 0x000fea000383ffff */
.L_x_166:
[----:B0-----:R0:W1:Y:S02]  /*87c0*/  SYNCS.PHASECHK.TRANS64.TRYWAIT P1, [R14+URZ+0x18], R7 ;  /* 0x000018070e0075a7 */ /* 0x001064000802017f */
[----:B-1----:R-:W-:Y:S05]  /*87d0*/  @!P1 NANOSLEEP.SYNCS 0x989680 ;  /* 0x009896800000995d */ /* 0x002fea0003900000 */
[----:B------:R-:W1:Y:S02]  /*87e0*/  @!P1 SYNCS.PHASECHK.TRANS64 P1, [R14+URZ+0x18], R7 ;  /* 0x000018070e0095a7 */ /* 0x000e64000802007f */
[----:B-1----:R-:W-:Y:S05]  /*87f0*/  @!P1 BRA `(.L_x_166) ;  /* 0xfffffffc00f09947 */ /* 0x002fea000383ffff */
[----:B------:R-:W-:Y:S05]  /*8800*/  BRA `(.L_x_185) ;  /* 0xfffffff000207947 */ /* 0x000fea000383ffff */
.L_x_175:
[----:B------:R-:W-:Y:S01]  /*8810*/  BSSY B0, `(.L_x_186) ;  /* 0x0000006000007945 */ /* 0x000fe20003800000 */
[----:B------:R-:W-:-:S07]  /*8820*/  IMAD.MOV.U32 R15, RZ, RZ, -0x1 ;  /* 0xffffffffff0f7424 */ /* 0x000fce00078e00ff */
[----:B------:R-:W-:Y:S05]  /*8830*/  WARPSYNC.COLLECTIVE R15, `(.L_x_187) ;  /* 0x000000000f0c7348 */ /* 0x000fea0003c00000 */
[----:B------:R-:W-:Y:S02]  /*8840*/  ELECT P6, UR62, PT ;  /* 0x00000000003e782f */ /* 0x000fe400038c0000 */
[----:B------:R-:W-:Y:S01]  /*8850*/  MOV R14, UR62 ;  /* 0x0000003e000e7c02 */ /* 0x000fe20008000f00 */
[----:B------:R-:W-:Y:S10]  /*8860*/  ENDCOLLECTIVE ;  /* 0x000000000000791b */ /* 0x000ff40003800000 */
.L_x_187:
[----:B------:R-:W-:Y:S05]  /*8870*/  BSYNC B0 ;  /* 0x0000000000007941 */ /* 0x000fea0003800000 */
.L_x_186:
[----:B------:R-:W-:Y:S05]  /*8880*/  BRA `(.L_x_188) ;  /* 0xfffffff800f07947 */ /* 0x000fea000383ffff */
.L_x_179:
[----:B0-----:R0:W1:Y:S02]  /*8890*/  SYNCS.PHASECHK.TRANS64.TRYWAIT P0, [R7+URZ], R2 ;  /* 0x00000002070075a7 */ /* 0x001064000800017f */
[----:B-1----:R-:W-:Y:S05]  /*88a0*/  @!P0 NANOSLEEP.SYNCS 0x989680 ;  /* 0x009896800000895d */ /* 0x002fea0003900000 */
[----:B------:R-:W1:Y:S02]  /*88b0*/  @!P0 SYNCS.PHASECHK.TRANS64 P0, [R7+URZ], R2 ;  /* 0x00000002070085a7 */ /* 0x000e64000800007f */
[----:B-1----:R-:W-:Y:S05]  /*88c0*/  @!P0 BRA `(.L_x_179) ;  /* 0xfffffffc00f08947 */ /* 0x002fea000383ffff */
[----:B------:R-:W-:Y:S05]  /*88d0*/  BRA `(.L_x_189) ;  /* 0xfffffffc00307947 */ /* 0x000fea000383ffff */
.L_x_180:
[----:B0-----:R0:W1:Y:S02]  /*88e0*/  SYNCS.PHASECHK.TRANS64.TRYWAIT P0, [R9+URZ], R4 ;  /* 0x00000004090075a7 */ /* 0x001064000800017f */
[----:B-1----:R-:W-:Y:S05]  /*88f0*/  @!P0 NANOSLEEP.SYNCS 0x989680 ;  /* 0x009896800000895d */ /* 0x002fea0003900000 */
[----:B------:R-:W1:Y:S02]  /*8900*/  @!P0 SYNCS.PHASECHK.TRANS64 P0, [R9+URZ], R4 ;  /* 0x00000004090085a7 */ /* 0x000e64000800007f */
[----:B-1----:R-:W-:Y:S05]  /*8910*/  @!P0 BRA `(.L_x_180) ;  /* 0xfffffffc00f08947 */ /* 0x002fea000383ffff */
[----:B------:R-:W-:Y:S05]  /*8920*/  BRA `(.L_x_190) ;  /* 0xfffffffc00387947 */ /* 0x000fea000383ffff */
.L_x_191:
[----:B------:R-:W-:-:S00]  /*8930*/  BRA `(.L_x_191) ;  /* 0xfffffffc00fc7947 */ /* 0x000fc0000383ffff */
[----:B------:R-:W-:-:S00]  /*8940*/  NOP ;  /* 0x0000000000007918 */ /* 0x000fc00000000000 */
        /* <DEDUP_REMOVED lines=11> */
.L_x_192:


//--------------------- .nv.global.init           --------------------------
	.section	.nv.global.init,"aw",@progbits
.nv.global.init:
	.type		$str$22,@object
	.size		$str$22,($str$23 - $str$22)
$str$22:
        /*0000*/ 	.byte	0x6b, 0x5f, 0x74, 0x69, 0x6c, 0x65, 0x5f, 0x63, 0x6f, 0x75, 0x6e, 0x74, 0x20, 0x3e, 0x3d, 0x20
        /*0010*/ 	.byte	0x31, 0x00
	.type		$str$23,@object
	.size		$str$23,(__unnamed_1 - $str$23)
$str$23:
        /*0012*/ 	.byte	0x2f, 0x74, 0x6d, 0x70, 0x2f, 0x63, 0x75, 0x74, 0x6c, 0x61, 0x73, 0x73, 0x5f, 0x73, 0x77, 0x65
        /*0022*/ 	.byte	0x65, 0x70, 0x5f, 0x73, 0x72, 0x63, 0x2f, 0x69, 0x6e, 0x63, 0x6c, 0x75, 0x64, 0x65, 0x2f, 0x63
        /*0032*/ 	.byte	0x75, 0x74, 0x6c, 0x61, 0x73, 0x73, 0x2f, 0x67, 0x65, 0x6d, 0x6d, 0x2f, 0x63, 0x6f, 0x6c, 0x6c
        /*0042*/ 	.byte	0x65, 0x63, 0x74, 0x69, 0x76, 0x65, 0x2f, 0x73, 0x6d, 0x39, 0x30, 0x5f, 0x6d, 0x6d, 0x61, 0x5f
        /*0052*/ 	.byte	0x74, 0x6d, 0x61, 0x5f, 0x67, 0x6d, 0x6d, 0x61, 0x5f, 0x73, 0x73, 0x5f, 0x77, 0x61, 0x72, 0x70
        /*0062*/ 	.byte	0x73, 0x70, 0x65, 0x63, 0x69, 0x61, 0x6c, 0x69, 0x7a, 0x65, 0x64, 0x2e, 0x68, 0x70, 0x70, 0x00
	.type		__unnamed_1,@object
	.size		__unnamed_1,(.L_0 - __unnamed_1)
__unnamed_1:
        /*0072*/ 	.byte	0x76, 0x6f, 0x69, 0x64, 0x20, 0x63, 0x75, 0x74, 0x6c, 0x61, 0x73, 0x73, 0x3a, 0x3a, 0x67, 0x65
        /* <DEDUP_REMOVED lines=177> */
.L_0:


//--------------------- .nv.shared._ZN7cutlass13device_kernelINS_4gemm6kernel13GemmUniversalIN4cute5tupleIJiiiiEEENS1_10collective13CollectiveMmaINS1_34MainloopSm90TmaGmmaWarpSpecializedILi3ENS5_IJNS4_1CILi1EEESB_SB_EEENS1_35KernelTmaWarpSpecializedCooperativeEEENS5_IJNSA_ILi128EEESF_SF_EEENS_10tfloat32_tENS5_IJlSB_lEEESH_SI_NS4_8TiledMMAINS4_8MMA_AtomIJNS4_4SM904GMMA30MMA_64x128x8_F32TF32TF32_SS_TNILNSM_7ScaleInE1ELSO_1EEEEEENS4_6LayoutINS5_IJNSA_ILi2EEESB_SB_EEENS5_IJSB_NSA_ILi0EEESU_EEEEENS5_IJNS4_10UnderscoreESX_SX_EEEEENS4_13SM90_TMA_LOADENS4_14ComposedLayoutINS4_7SwizzleILi3ELi4ELi3EEENS4_18smem_ptr_flag_bitsILi32EEENSR_INS5_IJNSA_ILi8EEENSA_ILi32EEEEEENS5_IJS17_SB_EEEEEEEvNS4_8identityES10_S1B_vS1C_EENS_8epilogue10collective6detail29Sm90TmaWarpSpecializedAdapterINS1F_15DefaultEpilogueISH_SI_SI_NS1E_6thread17LinearCombinationISH_Li1EffLNS1J_9ScaleType4KindE0ELNS_15FloatRoundStyleE2ESH_EENS1_15EpilogueDefaultEEEEEvvEEEEvNT_6ParamsE --------------------------
	.section	.nv.shared._ZN7cutlass13device_kernelINS_4gemm6kernel13GemmUniversalIN4cute5tupleIJiiiiEEENS1_10collective13CollectiveMmaINS1_34MainloopSm90TmaGmmaWarpSpecializedILi3ENS5_IJNS4_1CILi1EEESB_SB_EEENS1_35KernelTmaWarpSpecializedCooperativeEEENS5_IJNSA_ILi128EEESF_SF_EEENS_10tfloat32_tENS5_IJlSB_lEEESH_SI_NS4_8TiledMMAINS4_8MMA_AtomIJNS4_4SM904GMMA30MMA_64x128x8_F32TF32TF32_SS_TNILNSM_7ScaleInE1ELSO_1EEEEEENS4_6LayoutINS5_IJNSA_ILi2EEESB_SB_EEENS5_IJSB_NSA_ILi0EEESU_EEEEENS5_IJNS4_10UnderscoreESX_SX_EEEEENS4_13SM90_TMA_LOADENS4_14ComposedLayoutINS4_7SwizzleILi3ELi4ELi3EEENS4_18smem_ptr_flag_bitsILi32EEENSR_INS5_IJNSA_ILi8EEENSA_ILi32EEEEEENS5_IJS17_SB_EEEEEEEvNS4_8identityES10_S1B_vS1C_EENS_8epilogue10collective6detail29Sm90TmaWarpSpecializedAdapterINS1F_15DefaultEpilogueISH_SI_SI_NS1E_6thread17LinearCombinationISH_Li1EffLNS1J_9ScaleType4KindE0ELNS_15FloatRoundStyleE2ESH_EENS1_15EpilogueDefaultEEEEEvvEEEEvNT_6ParamsE,"aw",@nobits
	.sectionflags	@""
	.align	16
	.zero		1024


//--------------------- .nv.shared.reserved.0     --------------------------
	.section	.nv.shared.reserved.0,"aw",@nobits
	.weak		__nv_reservedSMEM_offset_0_alias
	.size		__nv_reservedSMEM_offset_0_alias, 0, 0
	.other		__nv_reservedSMEM_offset_0_alias,@"STO_CUDA_RESERVED_SHARED STV_DEFAULT"
__nv_reservedSMEM_offset_0_alias:
	.zero		0


//--------------------- .nv.global                --------------------------
	.section	.nv.global,"aw",@nobits
.nv.global:
	.type		_ZN40_INTERNAL_3f6c9fc3_4_k_cu_312bc7d5_163374cute1_E,@object
	.size		_ZN40_INTERNAL_3f6c9fc3_4_k_cu_312bc7d5_163374cute1_E,(_ZN40_INTERNAL_3f6c9fc3_4_k_cu_312bc7d5_163374cuda3std3__45__cpo6cbeginE - _ZN40_INTERNAL_3f6c9fc3_4_k_cu_312bc7d5_163374cute1_E)
_ZN40_INTERNAL_3f6c9fc3_4_k_cu_312bc7d5_163374cute1_E:
	.zero		1
	.type		_ZN40_INTERNAL_3f6c9fc3_4_k_cu_312bc7d5_163374cuda3std3__45__cpo6cbeginE,@object
	.size		_ZN40_INTERNAL_3f6c9fc3_4_k_cu_312bc7d5_163374cuda3std3__45__cpo6cbeginE,(_ZN40_INTERNAL_3f6c9fc3_4_k_cu_312bc7d5_163374cuda3std3__48in_placeE - _ZN40_INTERNAL_3f6c9fc3_4_k_cu_312bc7d5_163374cuda3std3__45__cpo6cbeginE)
_ZN40_INTERNAL_3f6c9fc3_4_k_cu_312bc7d5_163374cuda3std3__45__cpo6cbeginE:
	.zero		1
	.type		_ZN40_INTERNAL_3f6c9fc3_4_k_cu_312bc7d5_163374cuda3std3__48in_placeE,@object
	.size		_ZN40_INTERNAL_3f6c9fc3_4_k_cu_312bc7d5_163374cuda3std3__48in_placeE,(_ZN40_INTERNAL_3f6c9fc3_4_k_cu_312bc7d5_163374cuda3std6ranges3__45__cpo9iter_moveE - _ZN40_INTERNAL_3f6c9fc3_4_k_cu_312bc7d5_163374cuda3std3__48in_placeE)
_ZN40_INTERNAL_3f6c9fc3_4_k_cu_312bc7d5_163374cuda3std3__48in_placeE:
	.zero		1
	.type		_ZN40_INTERNAL_3f6c9fc3_4_k_cu_312bc7d5_163374cuda3std6ranges3__45__cpo9iter_moveE,@object
	.size		_ZN40_INTERNAL_3f6c9fc3_4_k_cu_312bc7d5_163374cuda3std6ranges3__45__cpo9iter_moveE,(_ZN40_INTERNAL_3f6c9fc3_4_k_cu_312bc7d5_163374cuda3std3__45__cpo5beginE - _ZN40_INTERNAL_3f6c9fc3_4_k_cu_312bc7d5_163374cuda3std6ranges3__45__cpo9iter_moveE)
_ZN40_INTERNAL_3f6c9fc3_4_k_cu_312bc7d5_163374cuda3std6ranges3__45__cpo9iter_moveE:
	.zero		1
	.type		_ZN40_INTERNAL_3f6c9fc3_4_k_cu_312bc7d5_163374cuda3std3__45__cpo5beginE,@object
	.size		_ZN40_INTERNAL_3f6c9fc3_4_k_cu_312bc7d5_163374cuda3std3__45__cpo5beginE,(_ZN40_INTERNAL_3f6c9fc3_4_k_cu_312bc7d5_163374cuda3std3__442_GLOBAL__N__3f6c9fc3_4_k_cu_312bc7d5_163376ignoreE - _ZN40_INTERNAL_3f6c9fc3_4_k_cu_312bc7d5_163374cuda3std3__45__cpo5beginE)
_ZN40_INTERNAL_3f6c9fc3_4_k_cu_312bc7d5_163374cuda3std3__45__cpo5beginE:
	.zero		1
	.type		_ZN40_INTERNAL_3f6c9fc3_4_k_cu_312bc7d5_163374cuda3std3__442_GLOBAL__N__3f6c9fc3_4_k_cu_312bc7d5_163376ignoreE,@object
	.size		_ZN40_INTERNAL_3f6c9fc3_4_k_cu_312bc7d5_163374cuda3std3__442_GLOBAL__N__3f6c9fc3_4_k_cu_312bc7d5_163376ignoreE,(_ZN40_INTERNAL_3f6c9fc3_4_k_cu_312bc7d5_163374cute7productE - _ZN40_INTERNAL_3f6c9fc3_4_k_cu_312bc7d5_163374cuda3std3__442_GLOBAL__N__3f6c9fc3_4_k_cu_312bc7d5_163376ignoreE)
_ZN40_INTERNAL_3f6c9fc3_4_k_cu_312bc7d5_163374cuda3std3__442_GLOBAL__N__3f6c9fc3_4_k_cu_312bc7d5_163376ignoreE:
	.zero		1
	.type		_ZN40_INTERNAL_3f6c9fc3_4_k_cu_312bc7d5_163374cute7productE,@object
	.size		_ZN40_INTERNAL_3f6c9fc3_4_k_cu_312bc7d5_163374cute7productE,(_ZN40_INTERNAL_3f6c9fc3_4_k_cu_312bc7d5_163374cuda3std3__45__cpo3endE - _ZN40_INTERNAL_3f6c9fc3_4_k_cu_312bc7d5_163374cute7productE)
_ZN40_INTERNAL_3f6c9fc3_4_k_cu_312bc7d5_163374cute7productE:
	.zero		1
	.type		_ZN40_INTERNAL_3f6c9fc3_4_k_cu_312bc7d5_163374cuda3std3__45__cpo3endE,@object
	.size		_ZN40_INTERNAL_3f6c9fc3_4_k_cu_312bc7d5_163374cuda3std3__45__cpo3endE,(_ZN40_INTERNAL_3f6c9fc3_4_k_cu_312bc7d5_163374cuda3std3__419piecewise_constructE - _ZN40_INTERNAL_3f6c9fc3_4_k_cu_312bc7d5_163374cuda3std3__45__cpo3endE)
_ZN40_INTERNAL_3f6c9fc3_4_k_cu_312bc7d5_163374cuda3std3__45__cpo3endE:
	.zero		1
	.type		_ZN40_INTERNAL_3f6c9fc3_4_k_cu_312bc7d5_163374cuda3std3__419piecewise_constructE,@object
	.size		_ZN40_INTERNAL_3f6c9fc3_4_k_cu_312bc7d5_163374cuda3std3__419piecewise_constructE,(_ZN40_INTERNAL_3f6c9fc3_4_k_cu_312bc7d5_163374cuda3std3__45__cpo4cendE - _ZN40_INTERNAL_3f6c9fc3_4_k_cu_312bc7d5_163374cuda3std3__419piecewise_constructE)
_ZN40_INTERNAL_3f6c9fc3_4_k_cu_312bc7d5_163374cuda3std3__419piecewise_constructE:
	.zero		1
	.type		_ZN40_INTERNAL_3f6c9fc3_4_k_cu_312bc7d5_163374cuda3std3__45__cpo4cendE,@object
	.size		_ZN40_INTERNAL_3f6c9fc3_4_k_cu_312bc7d5_163374cuda3std3__45__cpo4cendE,(_ZN40_INTERNAL_3f6c9fc3_4_k_cu_312bc7d5_163374cuda3std6ranges3__45__cpo4swapE - _ZN40_INTERNAL_3f6c9fc3_4_k_cu_312bc7d5_163374cuda3std3__45__cpo4cendE)
_ZN40_INTERNAL_3f6c9fc3_4_k_cu_312bc7d5_163374cuda3std3__45__cpo4cendE:
	.zero		1
	.type		_ZN40_INTERNAL_3f6c9fc3_4_k_cu_312bc7d5_163374cuda3std6ranges3__45__cpo4swapE,@object
	.size		_ZN40_INTERNAL_3f6c9fc3_4_k_cu_312bc7d5_163374cuda3std6ranges3__45__cpo4swapE,(.L_8 - _ZN40_INTERNAL_3f6c9fc3_4_k_cu_312bc7d5_163374cuda3std6ranges3__45__cpo4swapE)
_ZN40_INTERNAL_3f6c9fc3_4_k_cu_312bc7d5_163374cuda3std6ranges3__45__cpo4swapE:
	.zero		1
.L_8:


//--------------------- .nv.constant0._ZN7cutlass13device_kernelINS_4gemm6kernel13GemmUniversalIN4cute5tupleIJiiiiEEENS1_10collective13CollectiveMmaINS1_34MainloopSm90TmaGmmaWarpSpecializedILi3ENS5_IJNS4_1CILi1EEESB_SB_EEENS1_35KernelTmaWarpSpecializedCooperativeEEENS5_IJNSA_ILi128EEESF_SF_EEENS_10tfloat32_tENS5_IJlSB_lEEESH_SI_NS4_8TiledMMAINS4_8MMA_AtomIJNS4_4SM904GMMA30MMA_64x128x8_F32TF32TF32_SS_TNILNSM_7ScaleInE1ELSO_1EEEEEENS4_6LayoutINS5_IJNSA_ILi2EEESB_SB_EEENS5_IJSB_NSA_ILi0EEESU_EEEEENS5_IJNS4_10UnderscoreESX_SX_EEEEENS4_13SM90_TMA_LOADENS4_14ComposedLayoutINS4_7SwizzleILi3ELi4ELi3EEENS4_18smem_ptr_flag_bitsILi32EEENSR_INS5_IJNSA_ILi8EEENSA_ILi32EEEEEENS5_IJS17_SB_EEEEEEEvNS4_8identityES10_S1B_vS1C_EENS_8epilogue10collective6detail29Sm90TmaWarpSpecializedAdapterINS1F_15DefaultEpilogueISH_SI_SI_NS1E_6thread17LinearCombinationISH_Li1EffLNS1J_9ScaleType4KindE0ELNS_15FloatRoundStyleE2ESH_EENS1_15EpilogueDefaultEEEEEvvEEEEvNT_6ParamsE --------------------------
	.section	.nv.constant0._ZN7cutlass13device_kernelINS_4gemm6kernel13GemmUniversalIN4cute5tupleIJiiiiEEENS1_10collective13CollectiveMmaINS1_34MainloopSm90TmaGmmaWarpSpecializedILi3ENS5_IJNS4_1CILi1EEESB_SB_EEENS1_35KernelTmaWarpSpecializedCooperativeEEENS5_IJNSA_ILi128EEESF_SF_EEENS_10tfloat32_tENS5_IJlSB_lEEESH_SI_NS4_8TiledMMAINS4_8MMA_AtomIJNS4_4SM904GMMA30MMA_64x128x8_F32TF32TF32_SS_TNILNSM_7ScaleInE1ELSO_1EEEEEENS4_6LayoutINS5_IJNSA_ILi2EEESB_SB_EEENS5_IJSB_NSA_ILi0EEESU_EEEEENS5_IJNS4_10UnderscoreESX_SX_EEEEENS4_13SM90_TMA_LOADENS4_14ComposedLayoutINS4_7SwizzleILi3ELi4ELi3EEENS4_18smem_ptr_flag_bitsILi32EEENSR_INS5_IJNSA_ILi8EEENSA_ILi32EEEEEENS5_IJS17_SB_EEEEEEEvNS4_8identityES10_S1B_vS1C_EENS_8epilogue10collective6detail29Sm90TmaWarpSpecializedAdapterINS1F_15DefaultEpilogueISH_SI_SI_NS1E_6thread17LinearCombinationISH_Li1EffLNS1J_9ScaleType4KindE0ELNS_15FloatRoundStyleE2ESH_EENS1_15EpilogueDefaultEEEEEvvEEEEvNT_6ParamsE,"a",@progbits
	.sectionflags	@""
	.align	4
.nv.constant0._ZN7cutlass13device_kernelINS_4gemm6kernel13GemmUniversalIN4cute5tupleIJiiiiEEENS1_10collective13CollectiveMmaINS1_34MainloopSm90TmaGmmaWarpSpecializedILi3ENS5_IJNS4_1CILi1EEESB_SB_EEENS1_35KernelTmaWarpSpecializedCooperativeEEENS5_IJNSA_ILi128EEESF_SF_EEENS_10tfloat32_tENS5_IJlSB_lEEESH_SI_NS4_8TiledMMAINS4_8MMA_AtomIJNS4_4SM904GMMA30MMA_64x128x8_F32TF32TF32_SS_TNILNSM_7ScaleInE1ELSO_1EEEEEENS4_6LayoutINS5_IJNSA_ILi2EEESB_SB_EEENS5_IJSB_NSA_ILi0EEESU_EEEEENS5_IJNS4_10UnderscoreESX_SX_EEEEENS4_13SM90_TMA_LOADENS4_14ComposedLayoutINS4_7SwizzleILi3ELi4ELi3EEENS4_18smem_ptr_flag_bitsILi32EEENSR_INS5_IJNSA_ILi8EEENSA_ILi32EEEEEENS5_IJS17_SB_EEEEEEEvNS4_8identityES10_S1B_vS1C_EENS_8epilogue10collective6detail29Sm90TmaWarpSpecializedAdapterINS1F_15DefaultEpilogueISH_SI_SI_NS1E_6thread17LinearCombinationISH_Li1EffLNS1J_9ScaleType4KindE0ELNS_15FloatRoundStyleE2ESH_EENS1_15EpilogueDefaultEEEEEvvEEEEvNT_6ParamsE:
	.zero		1664


//--------------------- SYMBOLS --------------------------

	.type		.nv.reservedSmem.offset0,@object
	.size		.nv.reservedSmem.offset0,0x4
	.type		__assertfail,@function
